	.target	sm_90a

	.elftype	@"ET_EXEC"


//--------------------- .note.nv.tkinfo           --------------------------
	.section	.note.nv.tkinfo,"",@"SHT_NOTE"
	.sectionflags	@"SHF_NOTE_NV_TKINFO"
	.tkinfo
        /*0018*/ 	.word	0x00000002
        /*0030*/ 	.string	""
        /*0030*/ 	.string	"ptxas"
        /*0030*/ 	.string	"Cuda compilation tools, release 13.0, V13.0.88"
        /*0030*/ 	.string	"Build cuda_13.0.r13.0/compiler.36424714_0"
        /*0030*/ 	.string	"-v  -suppress-debug-info  -lineinfo  -arch sm_90a "



//--------------------- .note.nv.cuinfo           --------------------------
	.section	.note.nv.cuinfo,"",@"SHT_NOTE"
	.sectionflags	@"SHF_NOTE_NV_CUINFO"
        /*0018*/ 	.short	0x0002
        /*001a*/ 	.short	0x005a
        /*001c*/ 	.short	0x0082
	.zero		2


//--------------------- .nv.info                  --------------------------
	.section	.nv.info,"",@"SHT_CUDA_INFO"
	.align	4


	//----- nvinfo : EIATTR_REGCOUNT
	.align		4
        /*0000*/ 	.byte	0x04, 0x2f
        /*0002*/ 	.short	(.L_1 - .L_0)
	.align		4
.L_0:
        /*0004*/ 	.word	index@(gluon_wgmma)
        /*0008*/ 	.word	0x0000009a


	//----- nvinfo : EIATTR_FRAME_SIZE
	.align		4
.L_1:
        /*000c*/ 	.byte	0x04, 0x11
        /*000e*/ 	.short	(.L_3 - .L_2)
	.align		4
.L_2:
        /*0010*/ 	.word	index@(gluon_wgmma)
        /*0014*/ 	.word	0x00000000


	//----- nvinfo : EIATTR_MIN_STACK_SIZE
	.align		4
.L_3:
        /*0018*/ 	.byte	0x04, 0x12
        /*001a*/ 	.short	(.L_5 - .L_4)
	.align		4
.L_4:
        /*001c*/ 	.word	index@(gluon_wgmma)
        /*0020*/ 	.word	0x00000000
.L_5:


//--------------------- .nv.compat                --------------------------
	.section	.nv.compat,"",@"SHT_CUDA_COMPAT_INFO"
	.align	4
        /*0000*/ 	.byte	0x02, 0x09, 0x01, 0x00, 0x02, 0x02, 0x04, 0x00, 0x02, 0x05, 0x05, 0x00, 0x03, 0x07, 0x01, 0x01
        /*0010*/ 	.byte	0x02, 0x03, 0x03, 0x00, 0x02, 0x06, 0x01, 0x00, 0x04, 0x0b, 0x08, 0x00, 0x00, 0x00, 0x00, 0x00
        /*0020*/ 	.byte	0x00, 0x00, 0x00, 0x00


//--------------------- .nv.info.gluon_wgmma      --------------------------
	.section	.nv.info.gluon_wgmma,"",@"SHT_CUDA_INFO"
	.sectionflags	@""
	.align	4


	//----- nvinfo : EIATTR_CUDA_API_VERSION
	.align		4
        /*0000*/ 	.byte	0x04, 0x37
        /*0002*/ 	.short	(.L_7 - .L_6)
.L_6:
        /*0004*/ 	.word	0x00000082


	//----- nvinfo : EIATTR_KPARAM_INFO
	.align		4
.L_7:
        /*0008*/ 	.byte	0x04, 0x17
        /*000a*/ 	.short	(.L_9 - .L_8)
.L_8:
        /*000c*/ 	.word	0x00000000
        /*0010*/ 	.short	0x000a
        /*0012*/ 	.short	0x0048
        /*0014*/ 	.byte	0x00, 0xf4, 0x21, 0x00


	//----- nvinfo : EIATTR_KPARAM_INFO
	.align		4
.L_9:
        /*0018*/ 	.byte	0x04, 0x17
        /*001a*/ 	.short	(.L_11 - .L_10)
.L_10:
        /*001c*/ 	.word	0x00000000
        /*0020*/ 	.short	0x0009
        /*0022*/ 	.short	0x0040
        /*0024*/ 	.byte	0x00, 0xf4, 0x21, 0x00


	//----- nvinfo : EIATTR_KPARAM_INFO
	.align		4
.L_11:
        /*0028*/ 	.byte	0x04, 0x17
        /*002a*/ 	.short	(.L_13 - .L_12)
.L_12:
        /*002c*/ 	.word	0x00000000
        /*0030*/ 	.short	0x0008
        /*0032*/ 	.short	0x0038
        /*0034*/ 	.byte	0x00, 0xf0, 0x21, 0x00


	//----- nvinfo : EIATTR_KPARAM_INFO
	.align		4
.L_13:
        /*0038*/ 	.byte	0x04, 0x17
        /*003a*/ 	.short	(.L_15 - .L_14)
.L_14:
        /*003c*/ 	.word	0x00000000
        /*0040*/ 	.short	0x0007
        /*0042*/ 	.short	0x0030
        /*0044*/ 	.byte	0x00, 0xf0, 0x21, 0x00


	//----- nvinfo : EIATTR_KPARAM_INFO
	.align		4
.L_15:
        /*0048*/ 	.byte	0x04, 0x17
        /*004a*/ 	.short	(.L_17 - .L_16)
.L_16:
        /*004c*/ 	.word	0x00000000
        /*0050*/ 	.short	0x0006
        /*0052*/ 	.short	0x0028
        /*0054*/ 	.byte	0x00, 0xf0, 0x21, 0x00


	//----- nvinfo : EIATTR_KPARAM_INFO
	.align		4
.L_17:
        /*0058*/ 	.byte	0x04, 0x17
        /*005a*/ 	.short	(.L_19 - .L_18)
.L_18:
        /*005c*/ 	.word	0x00000000
        /*0060*/ 	.short	0x0005
        /*0062*/ 	.short	0x0020
        /*0064*/ 	.byte	0x00, 0xf0, 0x11, 0x00


	//----- nvinfo : EIATTR_KPARAM_INFO
	.align		4
.L_19:
        /*0068*/ 	.byte	0x04, 0x17
        /*006a*/ 	.short	(.L_21 - .L_20)
.L_20:
        /*006c*/ 	.word	0x00000000
        /*0070*/ 	.short	0x0004
        /*0072*/ 	.short	0x001c
        /*0074*/ 	.byte	0x00, 0xf0, 0x11, 0x00


	//----- nvinfo : EIATTR_KPARAM_INFO
	.align		4
.L_21:
        /*0078*/ 	.byte	0x04, 0x17
        /*007a*/ 	.short	(.L_23 - .L_22)
.L_22:
        /*007c*/ 	.word	0x00000000
        /*0080*/ 	.short	0x0003
        /*0082*/ 	.short	0x0018
        /*0084*/ 	.byte	0x00, 0xf0, 0x11, 0x00


	//----- nvinfo : EIATTR_KPARAM_INFO
	.align		4
.L_23:
        /*0088*/ 	.byte	0x04, 0x17
        /*008a*/ 	.short	(.L_25 - .L_24)
.L_24:
        /*008c*/ 	.word	0x00000000
        /*0090*/ 	.short	0x0002
        /*0092*/ 	.short	0x0010
        /*0094*/ 	.byte	0x00, 0xf4, 0x21, 0x00


	//----- nvinfo : EIATTR_KPARAM_INFO
	.align		4
.L_25:
        /*0098*/ 	.byte	0x04, 0x17
        /*009a*/ 	.short	(.L_27 - .L_26)
.L_26:
        /*009c*/ 	.word	0x00000000
        /*00a0*/ 	.short	0x0001
        /*00a2*/ 	.short	0x0008
        /*00a4*/ 	.byte	0x00, 0xf4, 0x21, 0x00


	//----- nvinfo : EIATTR_KPARAM_INFO
	.align		4
.L_27:
        /*00a8*/ 	.byte	0x04, 0x17
        /*00aa*/ 	.short	(.L_29 - .L_28)
.L_28:
        /*00ac*/ 	.word	0x00000000
        /*00b0*/ 	.short	0x0000
        /*00b2*/ 	.short	0x0000
        /*00b4*/ 	.byte	0x00, 0xf4, 0x21, 0x00


	//----- nvinfo : EIATTR_SPARSE_MMA_MASK
	.align		4
.L_29:
        /*00b8*/ 	.byte	0x03, 0x50
        /*00ba*/ 	.short	0x0000


	//----- nvinfo : EIATTR_MAXREG_COUNT
	.align		4
        /*00bc*/ 	.byte	0x03, 0x1b
        /*00be*/ 	.short	0x00ff


	//----- nvinfo : EIATTR_NUM_BARRIERS
	.align		4
        /*00c0*/ 	.byte	0x02, 0x4c
        /*00c2*/ 	.byte	0x01
	.zero		1


	//----- nvinfo : EIATTR_MERCURY_ISA_VERSION
	.align		4
        /*00c4*/ 	.byte	0x03, 0x5f
        /*00c6*/ 	.short	0x0101


	//----- nvinfo : EIATTR_INT_WARP_WIDE_INSTR_OFFSETS
	.align		4
        /*00c8*/ 	.byte	0x04, 0x31
        /*00ca*/ 	.short	(.L_31 - .L_30)


	//   ....[0]....
.L_30:
        /*00cc*/ 	.word	0x00001630


	//   ....[1]....
        /*00d0*/ 	.word	0x000016c0


	//   ....[2]....
        /*00d4*/ 	.word	0x00001d00


	//   ....[3]....
        /*00d8*/ 	.word	0x00001d10


	//   ....[4]....
        /*00dc*/ 	.word	0x00001d20


	//   ....[5]....
        /*00e0*/ 	.word	0x00001d30


	//----- nvinfo : EIATTR_COOP_GROUP_MASK_REGIDS
	.align		4
.L_31:
        /*00e4*/ 	.byte	0x04, 0x29
        /*00e6*/ 	.short	(.L_33 - .L_32)


	//   ....[0]....
.L_32:
        /*00e8*/ 	.word	0xffffffff


	//   ....[1]....
        /*00ec*/ 	.word	0xffffffff


	//   ....[2]....
        /*00f0*/ 	.word	0xffffffff


	//----- nvinfo : EIATTR_COOP_GROUP_INSTR_OFFSETS
	.align		4
.L_33:
        /*00f4*/ 	.byte	0x04, 0x28
        /*00f6*/ 	.short	(.L_35 - .L_34)


	//   ....[0]....
.L_34:
        /*00f8*/ 	.word	0x00000150


	//   ....[1]....
        /*00fc*/ 	.word	0x00000700


	//   ....[2]....
        /*0100*/ 	.word	0x00000cf0


	//----- nvinfo : EIATTR_MBARRIER_INSTR_OFFSETS
	.align		4
.L_35:
        /*0104*/ 	.byte	0x04, 0x39
        /*0106*/ 	.short	(.L_37 - .L_36)


	//   ....[0]....
.L_36:
        /*0108*/ 	.word	0x00001750
        /*010c*/ 	.word	0x000000ff
        /*0110*/ 	.word	0x0000a000
        /*0114*/ 	.short	0x0100
        /*0116*/ 	.byte	0x08
	.zero		1


	//   ....[1]....
        /*0118*/ 	.word	0x00001e40
        /*011c*/ 	.word	0x000000ff
        /*0120*/ 	.word	0x0000a000
        /*0124*/ 	.short	0x010a
        /*0126*/ 	.byte	0x08
	.zero		1


	//   ....[2]....
        /*0128*/ 	.word	0x00002080
        /*012c*/ 	.word	0x000000ff
        /*0130*/ 	.word	0x0000a000
        /*0134*/ 	.short	0x0108
        /*0136*/ 	.byte	0x08
	.zero		1


	//   ....[3]....
        /*0138*/ 	.word	0x00002640
        /*013c*/ 	.word	0x000000ff
        /*0140*/ 	.word	0x0000a000
        /*0144*/ 	.short	0x010a
        /*0146*/ 	.byte	0x08
	.zero		1


	//----- nvinfo : EIATTR_NUM_MBARRIERS
	.align		4
.L_37:
        /*0148*/ 	.byte	0x03, 0x38
        /*014a*/ 	.short	0x0001


	//----- nvinfo : EIATTR_EXIT_INSTR_OFFSETS
	.align		4
        /*014c*/ 	.byte	0x04, 0x1c
        /*014e*/ 	.short	(.L_39 - .L_38)


	//   ....[0]....
.L_38:
        /*0150*/ 	.word	0x00002630


	//----- nvinfo : EIATTR_REQNTID
	.align		4
.L_39:
        /*0154*/ 	.byte	0x04, 0x10
        /*0156*/ 	.short	(.L_41 - .L_40)
.L_40:
        /*0158*/ 	.word	0x00000080
        /*015c*/ 	.word	0x00000001
        /*0160*/ 	.word	0x00000001


	//----- nvinfo : EIATTR_CRS_STACK_SIZE
	.align		4
.L_41:
        /*0164*/ 	.byte	0x04, 0x1e
        /*0166*/ 	.short	(.L_43 - .L_42)
.L_42:
        /*0168*/ 	.word	0x00000000


	//----- nvinfo : EIATTR_CBANK_PARAM_SIZE
	.align		4
.L_43:
        /*016c*/ 	.byte	0x03, 0x19
        /*016e*/ 	.short	0x0050


	//----- nvinfo : EIATTR_PARAM_CBANK
	.align		4
        /*0170*/ 	.byte	0x04, 0x0a
        /*0172*/ 	.short	(.L_45 - .L_44)
	.align		4
.L_44:
        /*0174*/ 	.word	index@(.nv.constant0.gluon_wgmma)
        /*0178*/ 	.short	0x0210
        /*017a*/ 	.short	0x0050


	//----- nvinfo : EIATTR_SW_WAR
	.align		4
.L_45:
        /*017c*/ 	.byte	0x04, 0x36
        /*017e*/ 	.short	(.L_47 - .L_46)
.L_46:
        /*0180*/ 	.word	0x00000008
.L_47:


//--------------------- .nv.callgraph             --------------------------
	.section	.nv.callgraph,"",@"SHT_CUDA_CALLGRAPH"
	.align	4
	.sectionentsize	8
	.align		4
        /*0000*/ 	.word	0x00000000
	.align		4
        /*0004*/ 	.word	0xffffffff
	.align		4
        /*0008*/ 	.word	0x00000000
	.align		4
        /*000c*/ 	.word	0xfffffffe
	.align		4
        /*0010*/ 	.word	0x00000000
	.align		4
        /*0014*/ 	.word	0xfffffffd
	.align		4
        /*0018*/ 	.word	0x00000000
	.align		4
        /*001c*/ 	.word	0xfffffffc


//--------------------- .text.gluon_wgmma         --------------------------
	.section	.text.gluon_wgmma,"ax",@progbits
	.align	128
        .global         gluon_wgmma
        .type           gluon_wgmma,@function
        .size           gluon_wgmma,(.L_x_52 - gluon_wgmma)
        .other          gluon_wgmma,@"STO_CUDA_ENTRY STV_DEFAULT"
gluon_wgmma:
.text.gluon_wgmma:
[----:B------:R-:W-:Y:S01]  /*0000*/  LDC R1, c[0x0][0x28] ;  /* 0x00000a00ff017b82 */ /* 0x000fe20000000800 */
[----:B------:R-:W1:Y:S07]  /*0010*/  S2R R0, SR_TID.X ;  /* 0x0000000000007919 */ /* 0x000e6e0000002100 */
[----:B------:R-:W2:Y:S01]  /*0020*/  S2UR UR4, SR_CgaCtaId ;  /* 0x00000000000479c3 */ /* 0x000ea20000008800 */
[----:B------:R-:W-:Y:S01]  /*0030*/  UMOV UR8, 0x400 ;  /* 0x0000040000087882 */ /* 0x000fe20000000000 */
[----:B------:R-:W-:Y:S01]  /*0040*/  ULDC UR6, c[0x0][0xc] ;  /* 0x0000030000067ab9 */ /* 0x000fe20000000800 */
[----:B------:R-:W-:Y:S01]  /*0050*/  ULDC.64 UR24, c[0x0][0x250] ;  /* 0x0000940000187ab9 */ /* 0x000fe20000000a00 */
[----:B------:R-:W-:Y:S04]  /*0060*/  BSSY B0, `(.L_x_0) ;  /* 0x000001e000007945 */ /* 0x000fe80003800000 */
[----:B------:R-:W3:Y:S08]  /*0070*/  LDC R4, c[0x0][0x228] ;  /* 0x00008a00ff047b82 */ /* 0x000ef00000000800 */
[----:B------:R-:W4:Y:S08]  /*0080*/  LDC R14, c[0x0][0x230] ;  /* 0x00008c00ff0e7b82 */ /* 0x000f300000000800 */
[----:B------:R-:W-:Y:S01]  /*0090*/  S2UR UR30, SR_CTAID.Y ;  /* 0x00000000001e79c3 */ /* 0x000fe20000002600 */
[----:B--2---:R-:W-:-:S03]  /*00a0*/  ULEA UR8, UR4, UR8, 0x18 ;  /* 0x0000000804087291 */ /* 0x004fc6000f8ec03f */
[----:B------:R-:W-:Y:S01]  /*00b0*/  ULDC UR4, c[0x0][0x10] ;  /* 0x0000040000047ab9 */ /* 0x000fe20000000800 */
[----:B-1----:R-:W-:-:S03]  /*00c0*/  LOP3.LUT R6, R0, 0x7f, RZ, 0xc0, !PT ;  /* 0x0000007f00067812 */ /* 0x002fc600078ec0ff */
[----:B------:R-:W1:Y:S01]  /*00d0*/  S2UR UR5, SR_CTAID.Z ;  /* 0x00000000000579c3 */ /* 0x000e620000002700 */
[----:B---3--:R-:W-:Y:S01]  /*00e0*/  VIADD R4, R4, 0xffffffff ;  /* 0xffffffff04047836 */ /* 0x008fe20000000000 */
[C---:B------:R-:W-:Y:S02]  /*00f0*/  ISETP.GE.U32.AND P0, PT, R6.reuse, 0x20, PT ;  /* 0x000000200600780c */ /* 0x040fe40003f06070 */
[C---:B------:R-:W-:Y:S02]  /*0100*/  ISETP.NE.U32.AND P2, PT, R6.reuse, RZ, PT ;  /* 0x000000ff0600720c */ /* 0x040fe40003f45070 */
[----:B------:R-:W-:Y:S02]  /*0110*/  LEA R12, R6, UR8, 0x2 ;  /* 0x00000008060c7c11 */ /* 0x000fe4000f8e10ff */
[----:B------:R-:W2:Y:S01]  /*0120*/  S2UR UR31, SR_CTAID.X ;  /* 0x00000000001f79c3 */ /* 0x000ea20000002500 */
[----:B----4-:R-:W-:-:S06]  /*0130*/  VIADD R13, R14, 0xffffffff ;  /* 0xffffffff0e0d7836 */ /* 0x010fcc0000000000 */
[----:B------:R3:W-:Y:S01]  /*0140*/  @!P0 STS [R12], RZ ;  /* 0x000000ff0c008388 */ /* 0x0007e20000000800 */
[----:B------:R-:W-:-:S03]  /*0150*/  NOP ;  /* 0x0000000000007918 */ /* 0x000fc60000000000 */
[----:B------:R3:W-:Y:S01]  /*0160*/  @!P2 STS [UR8+0x24], R4 ;  /* 0x00002404ff00a988 */ /* 0x0007e20008000808 */
[----:B-1----:R-:W-:-:S03]  /*0170*/  UIMAD UR4, UR5, UR4, UR30 ;  /* 0x00000004050472a4 */ /* 0x002fc6000f8e021e */
[----:B------:R3:W-:Y:S01]  /*0180*/  @!P2 STS [UR8+0x20], R13 ;  /* 0x0000200dff00a988 */ /* 0x0007e20008000808 */
[----:B--2---:R-:W-:-:S04]  /*0190*/  UIMAD UR4, UR4, UR6, UR31 ;  /* 0x00000006040472a4 */ /* 0x004fc8000f8e021f */
[----:B------:R-:W-:-:S04]  /*01a0*/  UIMAD UR4, UR4, 0x180, URZ ;  /* 0x00000180040478a4 */ /* 0x000fc8000f8e023f */
[----:B------:R-:W-:-:S04]  /*01b0*/  UIADD3 UR20, UP0, UR4, UR24, URZ ;  /* 0x0000001804147290 */ /* 0x000fc8000ff1e03f */
[----:B------:R-:W-:Y:S01]  /*01c0*/  ULEA.HI.X.SX32 UR21, UR4, UR25, 0x1, UP0 ;  /* 0x0000001904157291 */ /* 0x000fe200080f0e3f */
[----:B---3--:R-:W-:Y:S11]  /*01d0*/  @P2 BRA `(.L_x_1) ;  /* 0x0000000000182947 */ /* 0x008ff60003800000 */
[----:B------:R-:W1:Y:S01]  /*01e0*/  LDS R2, [UR8+0x8] ;  /* 0x00000808ff027984 */ /* 0x000e620008000800 */
[----:B------:R-:W2:Y:S01]  /*01f0*/  LDC.64 R8, c[0x0][0x210] ;  /* 0x00008400ff087b82 */ /* 0x000ea20000000a00 */
[----:B------:R-:W-:Y:S02]  /*0200*/  IMAD.MOV.U32 R3, RZ, RZ, 0x70 ;  /* 0x00000070ff037424 */ /* 0x000fe400078e00ff */
[----:B--2---:R2:W-:Y:S03]  /*0210*/  STS.64 [UR8], R8 ;  /* 0x00000008ff007988 */ /* 0x0045e60008000a08 */
[----:B-1----:R-:W-:-:S05]  /*0220*/  LOP3.LUT R2, R2, 0x10, R3, 0xd8, !PT ;  /* 0x0000001002027812 */ /* 0x002fca00078ed803 */
[----:B------:R2:W-:Y:S02]  /*0230*/  STS [UR8+0x8], R2 ;  /* 0x00000802ff007988 */ /* 0x0005e40008000808 */
.L_x_1:
[----:B------:R-:W-:Y:S05]  /*0240*/  BSYNC B0 ;  /* 0x0000000000007941 */ /* 0x000fea0003800000 */
.L_x_0:
[----:B------:R-:W-:Y:S04]  /*0250*/  BSSY B0, `(.L_x_2) ;  /* 0x000000a000007945 */ /* 0x000fe80003800000 */
[----:B------:R-:W-:Y:S05]  /*0260*/  @P2 BRA `(.L_x_3) ;  /* 0x0000000000202947 */ /* 0x000fea0003800000 */
[----:B--2---:R-:W1:Y:S01]  /*0270*/  LDS R2, [UR8+0x34] ;  /* 0x00003408ff027984 */ /* 0x004e620008000800 */
[----:B------:R-:W-:Y:S02]  /*0280*/  IMAD.MOV.U32 R3, RZ, RZ, 0x3f000000 ;  /* 0x3f000000ff037424 */ /* 0x000fe400078e00ff */
[----:B------:R-:W-:Y:S01]  /*0290*/  @!P2 IMAD.MOV.U32 R5, RZ, RZ, 0x3f ;  /* 0x0000003fff05a424 */ /* 0x000fe200078e00ff */
[----:B------:R-:W2:Y:S02]  /*02a0*/  @!P2 LDS R8, [UR8+0x38] ;  /* 0x00003808ff08a984 */ /* 0x000ea40008000800 */
[----:B-1----:R-:W-:Y:S02]  /*02b0*/  LOP3.LUT R2, R2, 0xff000000, R3, 0xb8, !PT ;  /* 0xff00000002027812 */ /* 0x002fe400078eb803 */
[----:B--2---:R-:W-:-:S03]  /*02c0*/  @!P2 LOP3.LUT R3, R8, 0xff, R5, 0xb8, !PT ;  /* 0x000000ff0803a812 */ /* 0x004fc600078eb805 */
[----:B------:R1:W-:Y:S04]  /*02d0*/  STS [UR8+0x34], R2 ;  /* 0x00003402ff007988 */ /* 0x0003e80008000808 */
[----:B------:R1:W-:Y:S02]  /*02e0*/  @!P2 STS [UR8+0x38], R3 ;  /* 0x00003803ff00a988 */ /* 0x0003e40008000808 */
.L_x_3:
[----:B------:R-:W-:Y:S05]  /*02f0*/  BSYNC B0 ;  /* 0x0000000000007941 */ /* 0x000fea0003800000 */
.L_x_2:
[----:B------:R-:W-:Y:S04]  /*0300*/  BSSY B0, `(.L_x_4) ;  /* 0x000000e000007945 */ /* 0x000fe80003800000 */
[----:B------:R-:W-:Y:S05]  /*0310*/  @P2 BRA `(.L_x_5) ;  /* 0x0000000000302947 */ /* 0x000fea0003800000 */
[----:B-1----:R-:W1:Y:S01]  /*0320*/  LDS R3, [UR8+0x34] ;  /* 0x00003408ff037984 */ /* 0x002e620008000800 */
[----:B------:R-:W3:Y:S03]  /*0330*/  LDC.64 R10, c[0x0][0x238] ;  /* 0x00008e00ff0a7b82 */ /* 0x000ee60000000a00 */
[----:B--2---:R-:W2:Y:S01]  /*0340*/  LDS R2, [UR8+0x1c] ;  /* 0x00001c08ff027984 */ /* 0x004ea20008000800 */
[C---:B---3--:R-:W-:Y:S01]  /*0350*/  SHF.L.U64.HI R8, R10.reuse, 0x1, R11 ;  /* 0x000000010a087819 */ /* 0x048fe2000001020b */
[----:B------:R-:W-:-:S03]  /*0360*/  IMAD.SHL.U32 R5, R10, 0x2, RZ ;  /* 0x000000020a057824 */ /* 0x000fc600078e00ff */
[--C-:B------:R-:W-:Y:S02]  /*0370*/  SHF.R.U32.HI R7, RZ, 0x4, R8.reuse ;  /* 0x00000004ff077819 */ /* 0x100fe40000011608 */
[----:B------:R-:W-:-:S05]  /*0380*/  SHF.R.U64 R5, R5, 0x4, R8 ;  /* 0x0000000405057819 */ /* 0x000fca0000001208 */
[----:B------:R3:W-:Y:S01]  /*0390*/  STS [UR8+0xc], R5 ;  /* 0x00000c05ff007988 */ /* 0x0007e20008000808 */
[----:B-1----:R-:W-:Y:S02]  /*03a0*/  LOP3.LUT R3, R3, 0x7, RZ, 0xb8, !PT ;  /* 0x0000000703037812 */ /* 0x002fe400078eb8ff */
[----:B--2---:R-:W-:-:S03]  /*03b0*/  LOP3.LUT R2, R2, 0xf, R7, 0xb8, !PT ;  /* 0x0000000f02027812 */ /* 0x004fc600078eb807 */
[----:B------:R3:W-:Y:S04]  /*03c0*/  STS [UR8+0x34], R3 ;  /* 0x00003403ff007988 */ /* 0x0007e80008000808 */
[----:B------:R3:W-:Y:S02]  /*03d0*/  STS [UR8+0x1c], R2 ;  /* 0x00001c02ff007988 */ /* 0x0007e40008000808 */
.L_x_5:
[----:B------:R-:W-:Y:S05]  /*03e0*/  BSYNC B0 ;  /* 0x0000000000007941 */ /* 0x000fea0003800000 */
.L_x_4:
[----:B------:R-:W-:Y:S04]  /*03f0*/  BSSY B1, `(.L_x_6) ;  /* 0x000001b000017945 */ /* 0x000fe80003800000 */
[----:B------:R-:W-:Y:S01]  /*0400*/  BSSY B0, `(.L_x_7) ;  /* 0x0000016000007945 */ /* 0x000fe20003800000 */
[----:B------:R-:W-:-:S03]  /*0410*/  IMAD.MOV.U32 R7, RZ, RZ, RZ ;  /* 0x000000ffff077224 */ /* 0x000fc600078e00ff */
[----:B------:R-:W-:Y:S05]  /*0420*/  @P2 BRA `(.L_x_8) ;  /* 0x0000000000202947 */ /* 0x000fea0003800000 */
[----:B-123--:R-:W1:Y:S02]  /*0430*/  LDS R2, [UR8+0x34] ;  /* 0x00003408ff027984 */ /* 0x00ee640008000800 */
[----:B-1----:R-:W-:-:S05]  /*0440*/  LOP3.LUT R2, R2, 0x38, RZ, 0xb8, !PT ;  /* 0x0000003802027812 */ /* 0x002fca00078eb8ff */
[----:B------:R1:W-:Y:S01]  /*0450*/  STS [UR8+0x34], R2 ;  /* 0x00003402ff007988 */ /* 0x0003e20008000808 */
[----:B------:R-:W-:Y:S05]  /*0460*/  @P2 BRA `(.L_x_9) ;  /* 0x0000000000202947 */ /* 0x000fea0003800000 */
[----:B-1----:R-:W1:Y:S01]  /*0470*/  LDS R2, [UR8+0x8] ;  /* 0x00000808ff027984 */ /* 0x002e620008000800 */
[----:B------:R-:W-:-:S05]  /*0480*/  IMAD.MOV.U32 R3, RZ, RZ, 0x780 ;  /* 0x00000780ff037424 */ /* 0x000fca00078e00ff */
[----:B-1----:R-:W-:-:S05]  /*0490*/  LOP3.LUT R2, R2, 0x300, R3, 0xd8, !PT ;  /* 0x0000030002027812 */ /* 0x002fca00078ed803 */
[----:B------:R4:W-:Y:S02]  /*04a0*/  STS [UR8+0x8], R2 ;  /* 0x00000802ff007988 */ /* 0x0009e40008000808 */
.L_x_8:
[----:B------:R-:W-:Y:S05]  /*04b0*/  @P2 BRA `(.L_x_10) ;  /* 0x0000000000282947 */ /* 0x000fea0003800000 */
[----:B-1234-:R-:W1:Y:S02]  /*04c0*/  LDS R2, [UR8+0x8] ;  /* 0x00000808ff027984 */ /* 0x01ee640008000800 */
[----:B-1----:R-:W-:-:S05]  /*04d0*/  LOP3.LUT R2, R2, 0x1800, RZ, 0xb8, !PT ;  /* 0x0000180002027812 */ /* 0x002fca00078eb8ff */
[----:B------:R2:W-:Y:S02]  /*04e0*/  STS [UR8+0x8], R2 ;  /* 0x00000802ff007988 */ /* 0x0005e40008000808 */
.L_x_9:
[----:B------:R-:W-:Y:S05]  /*04f0*/  @P2 BREAK B0 ;  /* 0x0000000000002942 */ /* 0x000fea0003800000 */
[----:B------:R-:W-:Y:S05]  /*0500*/  @P2 BRA `(.L_x_11) ;  /* 0x0000000000242947 */ /* 0x000fea0003800000 */
[----:B------:R-:W3:Y:S01]  /*0510*/  LDS R3, [UR8+0x8] ;  /* 0x00000808ff037984 */ /* 0x000ee20008000800 */
[----:B-12---:R-:W-:-:S05]  /*0520*/  IMAD.MOV.U32 R2, RZ, RZ, 0x6000 ;  /* 0x00006000ff027424 */ /* 0x006fca00078e00ff */
[----:B---3--:R-:W-:-:S04]  /*0530*/  LOP3.LUT R2, R3, 0x6000, R2, 0xd8, !PT ;  /* 0x0000600003027812 */ /* 0x008fc800078ed802 */
[----:B------:R-:W-:-:S05]  /*0540*/  LOP3.LUT R2, R2, 0x400000, RZ, 0xb8, !PT ;  /* 0x0040000002027812 */ /* 0x000fca00078eb8ff */
[----:B------:R5:W-:Y:S02]  /*0550*/  STS [UR8+0x8], R2 ;  /* 0x00000802ff007988 */ /* 0x000be40008000808 */
.L_x_10:
[----:B------:R-:W-:Y:S05]  /*0560*/  BSYNC B0 ;  /* 0x0000000000007941 */ /* 0x000fea0003800000 */
.L_x_7:
[----:B-12345:R-:W1:Y:S02]  /*0570*/  @!P2 LDS R2, [UR8+0x8] ;  /* 0x00000808ff02a984 */ /* 0x03ee640008000800 */
[----:B-1----:R-:W-:-:S05]  /*0580*/  @!P2 LOP3.LUT R2, R2, 0x8000, RZ, 0xb8, !PT ;  /* 0x000080000202a812 */ /* 0x002fca00078eb8ff */
[----:B------:R3:W-:Y:S02]  /*0590*/  @!P2 STS [UR8+0x8], R2 ;  /* 0x00000802ff00a988 */ /* 0x0007e40008000808 */
.L_x_11:
[----:B------:R-:W-:Y:S05]  /*05a0*/  BSYNC B1 ;  /* 0x0000000000017941 */ /* 0x000fea0003800000 */
.L_x_6:
[----:B------:R-:W-:Y:S05]  /*05b0*/  WARPSYNC.ALL ;  /* 0x0000000000007948 */ /* 0x000fea0003800000 */
[----:B------:R-:W-:Y:S05]  /*05c0*/  @P0 BRA `(.L_x_12) ;  /* 0x0000000000280947 */ /* 0x000fea0003800000 */
[----:B-123--:R-:W1:Y:S01]  /*05d0*/  S2R R2, SR_LANEID ;  /* 0x0000000000027919 */ /* 0x00ee620000000000 */
[----:B------:R-:W-:Y:S05]  /*05e0*/  WARPSYNC.ALL ;  /* 0x0000000000007948 */ /* 0x000fea0003800000 */
[----:B-1----:R-:W-:-:S05]  /*05f0*/  IMAD.SHL.U32 R5, R2, 0x4, RZ ;  /* 0x0000000402057824 */ /* 0x002fca00078e00ff */
[----:B------:R-:W1:Y:S01]  /*0600*/  LDS R9, [R5+UR8] ;  /* 0x0000000805097984 */ /* 0x000e620008000800 */
[----:B------:R-:W-:-:S05]  /*0610*/  IADD3 R2, P1, R5, UR20, RZ ;  /* 0x0000001405027c10 */ /* 0x000fca000ff3e0ff */
[----:B------:R-:W-:-:S05]  /*0620*/  IMAD.X R3, RZ, RZ, UR21, P1 ;  /* 0x00000015ff037e24 */ /* 0x000fca00088e06ff */
[----:B-1----:R4:W5:Y:S01]  /*0630*/  ATOMG.E.EXCH.STRONG.GPU PT, RZ, [R2], R9 ;  /* 0x0000000902ff73a8 */ /* 0x00296200041ee100 */
[----:B------:R-:W-:-:S04]  /*0640*/  DEPBAR {5,4,3,2,1,0} ;  /* 0x0000003f0000791a */ /* 0x000fc80000000000 */
[----:B------:R4:W-:Y:S01]  /*0650*/  UTMACCTL.IV [UR20] ;  /* 0x00000000140079b9 */ /* 0x0009e20008000000 */
[----:B------:R-:W-:Y:S01]  /*0660*/  NOP ;  /* 0x0000000000007918 */ /* 0x000fe20000000000 */
.L_x_12:
[----:B------:R-:W-:Y:S05]  /*0670*/  @P0 BRA `(.L_x_13) ;  /* 0x00000000000c0947 */ /* 0x000fea0003800000 */
[----:B------:R0:W-:Y:S01]  /*0680*/  UTMACMDFLUSH ;  /* 0x00000000000079b7 */ /* 0x0001e20000000000 */
[----:B------:R-:W-:Y:S05]  /*0690*/  @P0 BRA `(.L_x_13) ;  /* 0x0000000000040947 */ /* 0x000fea0003800000 */
[----:B------:R-:W-:-:S04]  /*06a0*/  DEPBAR.LE SB0, 0x0 ;  /* 0x000080000000791a */ /* 0x000fc80000000000 */
.L_x_13:
[----:B------:R-:W-:Y:S05]  /*06b0*/  WARPSYNC.ALL ;  /* 0x0000000000007948 */ /* 0x000fea0003800000 */
[----:B-----5:R-:W-:Y:S06]  /*06c0*/  BAR.SYNC.DEFER_BLOCKING 0x0 ;  /* 0x0000000000007b1d */ /* 0x020fec0000010000 */
[----:B------:R-:W-:Y:S02]  /*06d0*/  BSSY B1, `(.L_x_14) ;  /* 0x000000b000017945 */ /* 0x000fe40003800000 */
[----:B------:R-:W-:Y:S06]  /*06e0*/  BAR.SYNC.DEFER_BLOCKING 0x0 ;  /* 0x0000000000007b1d */ /* 0x000fec0000010000 */
[----:B------:R5:W-:Y:S01]  /*06f0*/  @!P0 STS [R12], RZ ;  /* 0x000000ff0c008388 */ /* 0x000be20000000800 */
[----:B------:R-:W-:Y:S01]  /*0700*/  NOP ;  /* 0x0000000000007918 */ /* 0x000fe20000000000 */
[----:B------:R-:W-:Y:S05]  /*0710*/  @P2 BRA `(.L_x_15) ;  /* 0x0000000000182947 */ /* 0x000fea0003800000 */
[----:B-1234-:R-:W1:Y:S01]  /*0720*/  LDS R2, [UR8+0x8] ;  /* 0x00000808ff027984 */ /* 0x01ee620008000800 */
[----:B------:R-:W2:Y:S01]  /*0730*/  LDC.64 R8, c[0x0][0x218] ;  /* 0x00008600ff087b82 */ /* 0x000ea20000000a00 */
[----:B------:R-:W-:Y:S02]  /*0740*/  IMAD.MOV.U32 R3, RZ, RZ, 0x70 ;  /* 0x00000070ff037424 */ /* 0x000fe400078e00ff */
[----:B--2---:R2:W-:Y:S03]  /*0750*/  STS.64 [UR8], R8 ;  /* 0x00000008ff007988 */ /* 0x0045e60008000a08 */
[----:B-1----:R-:W-:-:S05]  /*0760*/  LOP3.LUT R2, R2, 0x10, R3, 0xd8, !PT ;  /* 0x0000001002027812 */ /* 0x002fca00078ed803 */
[----:B------:R2:W-:Y:S02]  /*0770*/  STS [UR8+0x8], R2 ;  /* 0x00000802ff007988 */ /* 0x0005e40008000808 */
.L_x_15:
[----:B----4-:R-:W-:Y:S05]  /*0780*/  BSYNC B1 ;  /* 0x0000000000017941 */ /* 0x010fea0003800000 */
.L_x_14:
[----:B------:R-:W-:Y:S04]  /*0790*/  BSSY B2, `(.L_x_16) ;  /* 0x000000f000027945 */ /* 0x000fe80003800000 */
[----:B------:R-:W-:Y:S04]  /*07a0*/  BSSY B1, `(.L_x_17) ;  /* 0x000000c000017945 */ /* 0x000fe80003800000 */
[----:B------:R-:W-:Y:S05]  /*07b0*/  @P2 BRA `(.L_x_18) ;  /* 0x0000000000282947 */ /* 0x000fea0003800000 */
[----:B-123--:R-:W1:Y:S01]  /*07c0*/  LDS R2, [UR8+0x34] ;  /* 0x00003408ff027984 */ /* 0x00ee620008000800 */
[----:B------:R-:W-:Y:S01]  /*07d0*/  IMAD.MOV.U32 R3, RZ, RZ, 0x3f000000 ;  /* 0x3f000000ff037424 */ /* 0x000fe200078e00ff */
[----:B------:R-:W-:Y:S05]  /*07e0*/  @P2 BREAK B1 ;  /* 0x0000000000012942 */ /* 0x000fea0003800000 */
[----:B-1----:R-:W-:-:S05]  /*07f0*/  LOP3.LUT R2, R2, 0xff000000, R3, 0xb8, !PT ;  /* 0xff00000002027812 */ /* 0x002fca00078eb803 */
[----:B------:R1:W-:Y:S01]  /*0800*/  STS [UR8+0x34], R2 ;  /* 0x00003402ff007988 */ /* 0x0003e20008000808 */
[----:B------:R-:W-:Y:S05]  /*0810*/  @P2 BRA `(.L_x_19) ;  /* 0x0000000000182947 */ /* 0x000fea0003800000 */
[----:B------:R-:W2:Y:S01]  /*0820*/  LDS R3, [UR8+0x38] ;  /* 0x00003808ff037984 */ /* 0x000ea20008000800 */
[----:B-1----:R-:W-:-:S05]  /*0830*/  IMAD.MOV.U32 R2, RZ, RZ, 0xff ;  /* 0x000000ffff027424 */ /* 0x002fca00078e00ff */
[----:B--2---:R-:W-:-:S05]  /*0840*/  LOP3.LUT R2, R3, 0xff, R2, 0xb8, !PT ;  /* 0x000000ff03027812 */ /* 0x004fca00078eb802 */
[----:B------:R4:W-:Y:S02]  /*0850*/  STS [UR8+0x38], R2 ;  /* 0x00003802ff007988 */ /* 0x0009e40008000808 */
.L_x_18:
[----:B------:R-:W-:Y:S05]  /*0860*/  BSYNC B1 ;  /* 0x0000000000017941 */ /* 0x000fea0003800000 */
.L_x_17:
[----:B------:R1:W-:Y:S02]  /*0870*/  @!P2 STS [UR8+0x20], R13 ;  /* 0x0000200dff00a988 */ /* 0x0003e40008000808 */
.L_x_19:
[----:B------:R-:W-:Y:S05]  /*0880*/  BSYNC B2 ;  /* 0x0000000000027941 */ /* 0x000fea0003800000 */
.L_x_16:
[----:B------:R-:W-:Y:S05]  /*0890*/  WARPSYNC.ALL ;  /* 0x0000000000007948 */ /* 0x000fea0003800000 */
[----:B------:R-:W2:Y:S01]  /*08a0*/  LDC R5, c[0x0][0x22c] ;  /* 0x00008b00ff057b82 */ /* 0x000ea20000000800 */
[----:B------:R-:W-:Y:S01]  /*08b0*/  BSSY B2, `(.L_x_20) ;  /* 0x0000010000027945 */ /* 0x000fe20003800000 */
[----:B--2---:R-:W-:-:S05]  /*08c0*/  VIADD R5, R5, 0xffffffff ;  /* 0xffffffff05057836 */ /* 0x004fca0000000000 */
[----:B------:R2:W-:Y:S01]  /*08d0*/  @!P2 STS [UR8+0x24], R5 ;  /* 0x00002405ff00a988 */ /* 0x0005e20008000808 */
[----:B------:R-:W-:Y:S05]  /*08e0*/  @P2 BRA `(.L_x_21) ;  /* 0x0000000000302947 */ /* 0x000fea0003800000 */
[----:B------:R-:W2:Y:S01]  /*08f0*/  LDS R3, [UR8+0x34] ;  /* 0x00003408ff037984 */ /* 0x000ea20008000800 */
[----:B------:R-:W2:Y:S03]  /*0900*/  LDC.64 R8, c[0x0][0x240] ;  /* 0x00009000ff087b82 */ /* 0x000ea60000000a00 */
[----:B-1-34-:R-:W1:Y:S01]  /*0910*/  LDS R2, [UR8+0x1c] ;  /* 0x00001c08ff027984 */ /* 0x01ae620008000800 */
[C---:B--2---:R-:W-:Y:S01]  /*0920*/  SHF.L.U64.HI R9, R8.reuse, 0x1, R9 ;  /* 0x0000000108097819 */ /* 0x044fe20000010209 */
[----:B------:R-:W-:-:S03]  /*0930*/  IMAD.SHL.U32 R8, R8, 0x2, RZ ;  /* 0x0000000208087824 */ /* 0x000fc600078e00ff */
[--C-:B------:R-:W-:Y:S02]  /*0940*/  SHF.R.U32.HI R11, RZ, 0x4, R9.reuse ;  /* 0x00000004ff0b7819 */ /* 0x100fe40000011609 */
[----:B------:R-:W-:-:S05]  /*0950*/  SHF.R.U64 R8, R8, 0x4, R9 ;  /* 0x0000000408087819 */ /* 0x000fca0000001209 */
[----:B------:R2:W-:Y:S01]  /*0960*/  STS [UR8+0xc], R8 ;  /* 0x00000c08ff007988 */ /* 0x0005e20008000808 */
[----:B------:R-:W-:Y:S02]  /*0970*/  LOP3.LUT R3, R3, 0x7, RZ, 0xb8, !PT ;  /* 0x0000000703037812 */ /* 0x000fe400078eb8ff */
[----:B-1----:R-:W-:-:S03]  /*0980*/  LOP3.LUT R2, R2, 0xf, R11, 0xb8, !PT ;  /* 0x0000000f02027812 */ /* 0x002fc600078eb80b */
[----:B------:R2:W-:Y:S04]  /*0990*/  STS [UR8+0x34], R3 ;  /* 0x00003403ff007988 */ /* 0x0005e80008000808 */
[----:B------:R2:W-:Y:S02]  /*09a0*/  STS [UR8+0x1c], R2 ;  /* 0x00001c02ff007988 */ /* 0x0005e40008000808 */
.L_x_21:
[----:B------:R-:W-:Y:S05]  /*09b0*/  BSYNC B2 ;  /* 0x0000000000027941 */ /* 0x000fea0003800000 */
.L_x_20:
[----:B------:R-:W-:Y:S04]  /*09c0*/  BSSY B3, `(.L_x_22) ;  /* 0x000001a000037945 */ /* 0x000fe80003800000 */
[----:B------:R-:W-:Y:S04]  /*09d0*/  BSSY B2, `(.L_x_23) ;  /* 0x0000015000027945 */ /* 0x000fe80003800000 */
[----:B------:R-:W-:Y:S05]  /*09e0*/  @P2 BRA `(.L_x_24) ;  /* 0x0000000000202947 */ /* 0x000fea0003800000 */
[----:B-1234-:R-:W1:Y:S02]  /*09f0*/  LDS R2, [UR8+0x34] ;  /* 0x00003408ff027984 */ /* 0x01ee640008000800 */
[----:B-1----:R-:W-:-:S05]  /*0a00*/  LOP3.LUT R2, R2, 0x38, RZ, 0xb8, !PT ;  /* 0x0000003802027812 */ /* 0x002fca00078eb8ff */
[----:B------:R1:W-:Y:S01]  /*0a10*/  STS [UR8+0x34], R2 ;  /* 0x00003402ff007988 */ /* 0x0003e20008000808 */
[----:B------:R-:W-:Y:S05]  /*0a20*/  @P2 BRA `(.L_x_25) ;  /* 0x0000000000202947 */ /* 0x000fea0003800000 */
[----:B-1----:R-:W1:Y:S01]  /*0a30*/  LDS R2, [UR8+0x8] ;  /* 0x00000808ff027984 */ /* 0x002e620008000800 */
[----:B------:R-:W-:-:S05]  /*0a40*/  IMAD.MOV.U32 R3, RZ, RZ, 0x780 ;  /* 0x00000780ff037424 */ /* 0x000fca00078e00ff */
[----:B-1----:R-:W-:-:S05]  /*0a50*/  LOP3.LUT R2, R2, 0x300, R3, 0xd8, !PT ;  /* 0x0000030002027812 */ /* 0x002fca00078ed803 */
[----:B------:R1:W-:Y:S02]  /*0a60*/  STS [UR8+0x8], R2 ;  /* 0x00000802ff007988 */ /* 0x0003e40008000808 */
.L_x_24:
[----:B------:R-:W-:Y:S05]  /*0a70*/  @P2 BRA `(.L_x_26) ;  /* 0x0000000000282947 */ /* 0x000fea0003800000 */
[----:B-1234-:R-:W1:Y:S02]  /*0a80*/  LDS R2, [UR8+0x8] ;  /* 0x00000808ff027984 */ /* 0x01ee640008000800 */
[----:B-1----:R-:W-:-:S05]  /*0a90*/  LOP3.LUT R2, R2, 0x1800, RZ, 0xb8, !PT ;  /* 0x0000180002027812 */ /* 0x002fca00078eb8ff */
[----:B------:R2:W-:Y:S02]  /*0aa0*/  STS [UR8+0x8], R2 ;  /* 0x00000802ff007988 */ /* 0x0005e40008000808 */
.L_x_25:
[----:B------:R-:W-:Y:S05]  /*0ab0*/  @P2 BREAK B2 ;  /* 0x0000000000022942 */ /* 0x000fea0003800000 */
[----:B------:R-:W-:Y:S05]  /*0ac0*/  @P2 BRA `(.L_x_27) ;  /* 0x0000000000242947 */ /* 0x000fea0003800000 */
[----:B-12---:R-:W1:Y:S01]  /*0ad0*/  LDS R2, [UR8+0x8] ;  /* 0x00000808ff027984 */ /* 0x006e620008000800 */
[----:B------:R-:W-:-:S05]  /*0ae0*/  IMAD.MOV.U32 R3, RZ, RZ, 0x6000 ;  /* 0x00006000ff037424 */ /* 0x000fca00078e00ff */
[----:B-1----:R-:W-:-:S04]  /*0af0*/  LOP3.LUT R2, R2, 0x6000, R3, 0xd8, !PT ;  /* 0x0000600002027812 */ /* 0x002fc800078ed803 */
[----:B------:R-:W-:-:S05]  /*0b00*/  LOP3.LUT R2, R2, 0x400000, RZ, 0xb8, !PT ;  /* 0x0040000002027812 */ /* 0x000fca00078eb8ff */
[----:B------:R1:W-:Y:S02]  /*0b10*/  STS [UR8+0x8], R2 ;  /* 0x00000802ff007988 */ /* 0x0003e40008000808 */
.L_x_26:
[----:B------:R-:W-:Y:S05]  /*0b20*/  BSYNC B2 ;  /* 0x0000000000027941 */ /* 0x000fea0003800000 */
.L_x_23:
[----:B-1234-:R-:W1:Y:S02]  /*0b30*/  @!P2 LDS R2, [UR8+0x8] ;  /* 0x00000808ff02a984 */ /* 0x01ee640008000800 */
[----:B-1----:R-:W-:-:S05]  /*0b40*/  @!P2 LOP3.LUT R2, R2, 0x8000, RZ, 0xb8, !PT ;  /* 0x000080000202a812 */ /* 0x002fca00078eb8ff */
[----:B------:R3:W-:Y:S02]  /*0b50*/  @!P2 STS [UR8+0x8], R2 ;  /* 0x00000802ff00a988 */ /* 0x0007e40008000808 */
.L_x_27:
[----:B------:R-:W-:Y:S05]  /*0b60*/  BSYNC B3 ;  /* 0x0000000000037941 */ /* 0x000fea0003800000 */
.L_x_22:
[----:B------:R-:W-:Y:S05]  /*0b70*/  WARPSYNC.ALL ;  /* 0x0000000000007948 */ /* 0x000fea0003800000 */
[----:B------:R-:W-:-:S04]  /*0b80*/  UIADD3 UR23, UR4, 0x80, URZ ;  /* 0x0000008004177890 */ /* 0x000fc8000fffe03f */
[----:B------:R-:W-:-:S04]  /*0b90*/  UIADD3 UR22, UP0, UR23, UR24, URZ ;  /* 0x0000001817167290 */ /* 0x000fc8000ff1e03f */
[----:B------:R-:W-:Y:S01]  /*0ba0*/  ULEA.HI.X.SX32 UR23, UR23, UR25, 0x1, UP0 ;  /* 0x0000001917177291 */ /* 0x000fe200080f0e3f */
[----:B------:R-:W-:Y:S11]  /*0bb0*/  @P0 BRA `(.L_x_28) ;  /* 0x0000000000280947 */ /* 0x000ff60003800000 */
[----:B-123--:R-:W1:Y:S01]  /*0bc0*/  S2R R2, SR_LANEID ;  /* 0x0000000000027919 */ /* 0x00ee620000000000 */
[----:B------:R-:W-:Y:S05]  /*0bd0*/  WARPSYNC.ALL ;  /* 0x0000000000007948 */ /* 0x000fea0003800000 */
[----:B-1----:R-:W-:-:S05]  /*0be0*/  IMAD.SHL.U32 R8, R2, 0x4, RZ ;  /* 0x0000000402087824 */ /* 0x002fca00078e00ff */
[----:B------:R-:W1:Y:S01]  /*0bf0*/  LDS R9, [R8+UR8] ;  /* 0x0000000808097984 */ /* 0x000e620008000800 */
[----:B------:R-:W-:-:S05]  /*0c00*/  IADD3 R2, P1, R8, UR22, RZ ;  /* 0x0000001608027c10 */ /* 0x000fca000ff3e0ff */
[----:B------:R-:W-:-:S05]  /*0c10*/  IMAD.X R3, RZ, RZ, UR23, P1 ;  /* 0x00000017ff037e24 */ /* 0x000fca00088e06ff */
[----:B-1----:R4:W2:Y:S01]  /*0c20*/  ATOMG.E.EXCH.STRONG.GPU PT, RZ, [R2], R9 ;  /* 0x0000000902ff73a8 */ /* 0x0028a200041ee100 */
[----:B------:R-:W-:-:S04]  /*0c30*/  DEPBAR {5,4,3,2,1,0} ;  /* 0x0000003f0000791a */ /* 0x000fc80000000000 */
[----:B------:R4:W-:Y:S01]  /*0c40*/  UTMACCTL.IV [UR22] ;  /* 0x00000000160079b9 */ /* 0x0009e20008000000 */
[----:B------:R-:W-:Y:S01]  /*0c50*/  NOP ;  /* 0x0000000000007918 */ /* 0x000fe20000000000 */
.L_x_28:
[----:B------:R-:W-:Y:S05]  /*0c60*/  @P0 BRA `(.L_x_29) ;  /* 0x00000000000c0947 */ /* 0x000fea0003800000 */
[----:B------:R0:W-:Y:S01]  /*0c70*/  UTMACMDFLUSH ;  /* 0x00000000000079b7 */ /* 0x0001e20000000000 */
[----:B------:R-:W-:Y:S05]  /*0c80*/  @P0 BRA `(.L_x_29) ;  /* 0x0000000000040947 */ /* 0x000fea0003800000 */
[----:B------:R-:W-:-:S04]  /*0c90*/  DEPBAR.LE SB0, 0x0 ;  /* 0x000080000000791a */ /* 0x000fc80000000000 */
.L_x_29:
[----:B------:R-:W-:Y:S05]  /*0ca0*/  WARPSYNC.ALL ;  /* 0x0000000000007948 */ /* 0x000fea0003800000 */
[----:B--2---:R-:W-:Y:S06]  /*0cb0*/  BAR.SYNC.DEFER_BLOCKING 0x0 ;  /* 0x0000000000007b1d */ /* 0x004fec0000010000 */
[----:B------:R-:W-:Y:S02]  /*0cc0*/  BSSY B3, `(.L_x_30) ;  /* 0x000000b000037945 */ /* 0x000fe40003800000 */
[----:B------:R-:W-:Y:S06]  /*0cd0*/  BAR.SYNC.DEFER_BLOCKING 0x0 ;  /* 0x0000000000007b1d */ /* 0x000fec0000010000 */
[----:B------:R2:W-:Y:S01]  /*0ce0*/  @!P0 STS [R12], RZ ;  /* 0x000000ff0c008388 */ /* 0x0005e20000000800 */
[----:B------:R-:W-:Y:S01]  /*0cf0*/  NOP ;  /* 0x0000000000007918 */ /* 0x000fe20000000000 */
[----:B------:R-:W-:Y:S05]  /*0d00*/  @P2 BRA `(.L_x_31) ;  /* 0x0000000000182947 */ /* 0x000fea0003800000 */
[----:B-1-34-:R-:W1:Y:S01]  /*0d10*/  LDS R2, [UR8+0x8] ;  /* 0x00000808ff027984 */ /* 0x01ae620008000800 */
[----:B------:R-:W3:Y:S01]  /*0d20*/  LDC.64 R8, c[0x0][0x220] ;  /* 0x00008800ff087b82 */ /* 0x000ee20000000a00 */
[----:B------:R-:W-:Y:S02]  /*0d30*/  IMAD.MOV.U32 R3, RZ, RZ, 0x70 ;  /* 0x00000070ff037424 */ /* 0x000fe400078e00ff */
[----:B---3--:R3:W-:Y:S03]  /*0d40*/  STS.64 [UR8], R8 ;  /* 0x00000008ff007988 */ /* 0x0087e60008000a08 */
[----:B-1----:R-:W-:-:S05]  /*0d50*/  LOP3.LUT R2, R2, 0x10, R3, 0xd8, !PT ;  /* 0x0000001002027812 */ /* 0x002fca00078ed803 */
[----:B------:R3:W-:Y:S02]  /*0d60*/  STS [UR8+0x8], R2 ;  /* 0x00000802ff007988 */ /* 0x0007e40008000808 */
.L_x_31:
[----:B----4-:R-:W-:Y:S05]  /*0d70*/  BSYNC B3 ;  /* 0x0000000000037941 */ /* 0x010fea0003800000 */
.L_x_30:
[----:B------:R-:W-:Y:S04]  /*0d80*/  BSSY B4, `(.L_x_32) ;  /* 0x0000011000047945 */ /* 0x000fe80003800000 */
[----:B------:R-:W-:Y:S04]  /*0d90*/  BSSY B3, `(.L_x_33) ;  /* 0x000000e000037945 */ /* 0x000fe80003800000 */
[----:B------:R-:W-:Y:S05]  /*0da0*/  @P2 BRA `(.L_x_34) ;  /* 0x0000000000242947 */ /* 0x000fea0003800000 */
[----:B-1-3--:R-:W1:Y:S01]  /*0db0*/  LDS R2, [UR8+0x34] ;  /* 0x00003408ff027984 */ /* 0x00ae620008000800 */
[----:B------:R-:W-:-:S05]  /*0dc0*/  IMAD.MOV.U32 R3, RZ, RZ, 0x3f000000 ;  /* 0x3f000000ff037424 */ /* 0x000fca00078e00ff */
[----:B-1----:R-:W-:-:S05]  /*0dd0*/  LOP3.LUT R2, R2, 0xff000000, R3, 0xb8, !PT ;  /* 0xff00000002027812 */ /* 0x002fca00078eb803 */
[----:B------:R1:W-:Y:S01]  /*0de0*/  STS [UR8+0x34], R2 ;  /* 0x00003402ff007988 */ /* 0x0003e20008000808 */
[----:B------:R-:W-:Y:S05]  /*0df0*/  @P2 BRA `(.L_x_35) ;  /* 0x00000000001c2947 */ /* 0x000fea0003800000 */
[----:B-1----:R-:W1:Y:S01]  /*0e00*/  LDS R2, [UR8+0x38] ;  /* 0x00003808ff027984 */ /* 0x002e620008000800 */
[----:B------:R-:W-:-:S05]  /*0e10*/  IMAD.MOV.U32 R3, RZ, RZ, 0x3f ;  /* 0x0000003fff037424 */ /* 0x000fca00078e00ff */
[----:B-1----:R-:W-:-:S05]  /*0e20*/  LOP3.LUT R2, R2, 0xff, R3, 0xb8, !PT ;  /* 0x000000ff02027812 */ /* 0x002fca00078eb803 */
[----:B------:R4:W-:Y:S02]  /*0e30*/  STS [UR8+0x38], R2 ;  /* 0x00003802ff007988 */ /* 0x0009e40008000808 */
.L_x_34:
[----:B------:R-:W-:Y:S05]  /*0e40*/  @P2 BREAK B3 ;  /* 0x0000000000032942 */ /* 0x000fea0003800000 */
[----:B------:R-:W-:Y:S05]  /*0e50*/  @P2 BRA `(.L_x_36) ;  /* 0x00000000000c2947 */ /* 0x000fea0003800000 */
[----:B------:R1:W-:Y:S02]  /*0e60*/  STS [UR8+0x20], R5 ;  /* 0x00002005ff007988 */ /* 0x0003e40008000808 */
.L_x_35:
[----:B------:R-:W-:Y:S05]  /*0e70*/  BSYNC B3 ;  /* 0x0000000000037941 */ /* 0x000fea0003800000 */
.L_x_33:
[----:B------:R1:W-:Y:S02]  /*0e80*/  @!P2 STS [UR8+0x24], R4 ;  /* 0x00002404ff00a988 */ /* 0x0003e40008000808 */
.L_x_36:
[----:B------:R-:W-:Y:S05]  /*0e90*/  BSYNC B4 ;  /* 0x0000000000047941 */ /* 0x000fea0003800000 */
.L_x_32:
[----:B------:R-:W-:Y:S05]  /*0ea0*/  WARPSYNC.ALL ;  /* 0x0000000000007948 */ /* 0x000fea0003800000 */
[----:B------:R-:W-:Y:S04]  /*0eb0*/  BSSY B4, `(.L_x_37) ;  /* 0x000000e000047945 */ /* 0x000fe80003800000 */
[----:B------:R-:W-:Y:S05]  /*0ec0*/  @P2 BRA `(.L_x_38) ;  /* 0x0000000000302947 */ /* 0x000fea0003800000 */
[----:B------:R-:W5:Y:S01]  /*0ed0*/  LDS R3, [UR8+0x34] ;  /* 0x00003408ff037984 */ /* 0x000f620008000800 */
[----:B-1----:R-:W1:Y:S03]  /*0ee0*/  LDC.64 R4, c[0x0][0x248] ;  /* 0x00009200ff047b82 */ /* 0x002e660000000a00 */
[----:B---34-:R-:W3:Y:S01]  /*0ef0*/  LDS R2, [UR8+0x1c] ;  /* 0x00001c08ff027984 */ /* 0x018ee20008000800 */
[C---:B-1----:R-:W-:Y:S01]  /*0f00*/  SHF.L.U64.HI R5, R4.reuse, 0x1, R5 ;  /* 0x0000000104057819 */ /* 0x042fe20000010205 */
[----:B------:R-:W-:-:S03]  /*0f10*/  IMAD.SHL.U32 R4, R4, 0x2, RZ ;  /* 0x0000000204047824 */ /* 0x000fc600078e00ff */
[--C-:B------:R-:W-:Y:S02]  /*0f20*/  SHF.R.U32.HI R9, RZ, 0x4, R5.reuse ;  /* 0x00000004ff097819 */ /* 0x100fe40000011605 */
[----:B------:R-:W-:-:S05]  /*0f30*/  SHF.R.U64 R4, R4, 0x4, R5 ;  /* 0x0000000404047819 */ /* 0x000fca0000001205 */
[----:B------:R1:W-:Y:S01]  /*0f40*/  STS [UR8+0xc], R4 ;  /* 0x00000c04ff007988 */ /* 0x0003e20008000808 */
[----:B-----5:R-:W-:Y:S02]  /*0f50*/  LOP3.LUT R3, R3, 0x7, RZ, 0xb8, !PT ;  /* 0x0000000703037812 */ /* 0x020fe400078eb8ff */
[----:B---3--:R-:W-:-:S03]  /*0f60*/  LOP3.LUT R2, R2, 0xf, R9, 0xb8, !PT ;  /* 0x0000000f02027812 */ /* 0x008fc600078eb809 */
[----:B------:R1:W-:Y:S04]  /*0f70*/  STS [UR8+0x34], R3 ;  /* 0x00003403ff007988 */ /* 0x0003e80008000808 */
[----:B------:R1:W-:Y:S02]  /*0f80*/  STS [UR8+0x1c], R2 ;  /* 0x00001c02ff007988 */ /* 0x0003e40008000808 */
.L_x_38:
[----:B------:R-:W-:Y:S05]  /*0f90*/  BSYNC B4 ;  /* 0x0000000000047941 */ /* 0x000fea0003800000 */
.L_x_37:
[----:B------:R-:W-:Y:S04]  /*0fa0*/  BSSY B4, `(.L_x_39) ;  /* 0x000001a000047945 */ /* 0x000fe80003800000 */
[----:B------:R-:W-:Y:S04]  /*0fb0*/  BSSY B5, `(.L_x_40) ;  /* 0x0000015000057945 */ /* 0x000fe80003800000 */
[----:B------:R-:W-:Y:S05]  /*0fc0*/  @P2 BRA `(.L_x_41) ;  /* 0x0000000000202947 */ /* 0x000fea0003800000 */
[----:B-1-34-:R-:W1:Y:S02]  /*0fd0*/  LDS R2, [UR8+0x34] ;  /* 0x00003408ff027984 */ /* 0x01ae640008000800 */
[----:B-1----:R-:W-:-:S05]  /*0fe0*/  LOP3.LUT R2, R2, 0x38, RZ, 0xb8, !PT ;  /* 0x0000003802027812 */ /* 0x002fca00078eb8ff */
[----:B------:R1:W-:Y:S01]  /*0ff0*/  STS [UR8+0x34], R2 ;  /* 0x00003402ff007988 */ /* 0x0003e20008000808 */
[----:B------:R-:W-:Y:S05]  /*1000*/  @P2 BRA `(.L_x_42) ;  /* 0x0000000000202947 */ /* 0x000fea0003800000 */
[----:B-1----:R-:W1:Y:S01]  /*1010*/  LDS R2, [UR8+0x8] ;  /* 0x00000808ff027984 */ /* 0x002e620008000800 */
[----:B------:R-:W-:-:S05]  /*1020*/  IMAD.MOV.U32 R3, RZ, RZ, 0x780 ;  /* 0x00000780ff037424 */ /* 0x000fca00078e00ff */
[----:B-1----:R-:W-:-:S05]  /*1030*/  LOP3.LUT R2, R2, 0x300, R3, 0xd8, !PT ;  /* 0x0000030002027812 */ /* 0x002fca00078ed803 */
[----:B------:R1:W-:Y:S02]  /*1040*/  STS [UR8+0x8], R2 ;  /* 0x00000802ff007988 */ /* 0x0003e40008000808 */
.L_x_41:
[----:B------:R-:W-:Y:S05]  /*1050*/  @P2 BRA `(.L_x_43) ;  /* 0x0000000000282947 */ /* 0x000fea0003800000 */
[----:B-1-34-:R-:W1:Y:S02]  /*1060*/  LDS R2, [UR8+0x8] ;  /* 0x00000808ff027984 */ /* 0x01ae640008000800 */
[----:B-1----:R-:W-:-:S05]  /*1070*/  LOP3.LUT R2, R2, 0x1800, RZ, 0xb8, !PT ;  /* 0x0000180002027812 */ /* 0x002fca00078eb8ff */
[----:B------:R3:W-:Y:S02]  /*1080*/  STS [UR8+0x8], R2 ;  /* 0x00000802ff007988 */ /* 0x0007e40008000808 */
.L_x_42:
[----:B------:R-:W-:Y:S05]  /*1090*/  @P2 BREAK B5 ;  /* 0x0000000000052942 */ /* 0x000fea0003800000 */
[----:B------:R-:W-:Y:S05]  /*10a0*/  @P2 BRA `(.L_x_44) ;  /* 0x0000000000242947 */ /* 0x000fea0003800000 */
[----:B-1-3--:R-:W1:Y:S01]  /*10b0*/  LDS R2, [UR8+0x8] ;  /* 0x00000808ff027984 */ /* 0x00ae620008000800 */
[----:B------:R-:W-:-:S05]  /*10c0*/  IMAD.MOV.U32 R3, RZ, RZ, 0x6000 ;  /* 0x00006000ff037424 */ /* 0x000fca00078e00ff */
[----:B-1----:R-:W-:-:S04]  /*10d0*/  LOP3.LUT R2, R2, 0x6000, R3, 0xd8, !PT ;  /* 0x0000600002027812 */ /* 0x002fc800078ed803 */
[----:B------:R-:W-:-:S05]  /*10e0*/  LOP3.LUT R2, R2, 0x400000, RZ, 0xb8, !PT ;  /* 0x0040000002027812 */ /* 0x000fca00078eb8ff */
[----:B------:R1:W-:Y:S02]  /*10f0*/  STS [UR8+0x8], R2 ;  /* 0x00000802ff007988 */ /* 0x0003e40008000808 */
.L_x_43:
[----:B------:R-:W-:Y:S05]  /*1100*/  BSYNC B5 ;  /* 0x0000000000057941 */ /* 0x000fea0003800000 */
.L_x_40:
[----:B-1-34-:R-:W1:Y:S02]  /*1110*/  @!P2 LDS R2, [UR8+0x8] ;  /* 0x00000808ff02a984 */ /* 0x01ae640008000800 */
[----:B-1----:R-:W-:-:S05]  /*1120*/  @!P2 LOP3.LUT R2, R2, 0x8000, RZ, 0xb8, !PT ;  /* 0x000080000202a812 */ /* 0x002fca00078eb8ff */
[----:B------:R4:W-:Y:S02]  /*1130*/  @!P2 STS [UR8+0x8], R2 ;  /* 0x00000802ff00a988 */ /* 0x0009e40008000808 */
.L_x_44:
[----:B------:R-:W-:Y:S05]  /*1140*/  BSYNC B4 ;  /* 0x0000000000047941 */ /* 0x000fea0003800000 */
.L_x_39:
[----:B------:R-:W-:Y:S05]  /*1150*/  WARPSYNC.ALL ;  /* 0x0000000000007948 */ /* 0x000fea0003800000 */
[----:B------:R-:W-:Y:S01]  /*1160*/  UIADD3 UR4, UR4, 0x100, URZ ;  /* 0x0000010004047890 */ /* 0x000fe2000fffe03f */
[----:B------:R-:W-:Y:S02]  /*1170*/  ISETP.GE.AND P1, PT, R14, 0x1, PT ;  /* 0x000000010e00780c */ /* 0x000fe40003f26270 */
[----:B------:R-:W-:Y:S02]  /*1180*/  CS2R R24, SRZ ;  /* 0x0000000000187805 */ /* 0x000fe4000001ff00 */
[----:B------:R-:W-:Y:S01]  /*1190*/  CS2R R26, SRZ ;  /* 0x00000000001a7805 */ /* 0x000fe2000001ff00 */
[----:B------:R-:W-:Y:S01]  /*11a0*/  UIADD3 UR24, UP0, UR4, UR24, URZ ;  /* 0x0000001804187290 */ /* 0x000fe2000ff1e03f */
[----:B------:R-:W-:-:S02]  /*11b0*/  CS2R R28, SRZ ;  /* 0x00000000001c7805 */ /* 0x000fc4000001ff00 */
[----:B------:R-:W-:Y:S02]  /*11c0*/  CS2R R30, SRZ ;  /* 0x00000000001e7805 */ /* 0x000fe4000001ff00 */
[----:B------:R-:W-:Y:S01]  /*11d0*/  CS2R R32, SRZ ;  /* 0x0000000000207805 */ /* 0x000fe2000001ff00 */
[----:B------:R-:W-:Y:S01]  /*11e0*/  ULEA.HI.X.SX32 UR25, UR4, UR25, 0x1, UP0 ;  /* 0x0000001904197291 */ /* 0x000fe200080f0e3f */
[----:B------:R-:W-:Y:S02]  /*11f0*/  CS2R R34, SRZ ;  /* 0x0000000000227805 */ /* 0x000fe4000001ff00 */
[----:B------:R-:W-:Y:S02]  /*1200*/  CS2R R36, SRZ ;  /* 0x0000000000247805 */ /* 0x000fe4000001ff00 */
[----:B------:R-:W-:Y:S02]  /*1210*/  CS2R R38, SRZ ;  /* 0x0000000000267805 */ /* 0x000fe4000001ff00 */
[----:B------:R-:W-:-:S02]  /*1220*/  CS2R R40, SRZ ;  /* 0x0000000000287805 */ /* 0x000fc4000001ff00 */
[----:B------:R-:W-:Y:S02]  /*1230*/  CS2R R42, SRZ ;  /* 0x00000000002a7805 */ /* 0x000fe4000001ff00 */
[----:B------:R-:W-:Y:S02]  /*1240*/  CS2R R44, SRZ ;  /* 0x00000000002c7805 */ /* 0x000fe4000001ff00 */
        /* <DEDUP_REMOVED lines=38> */
[----:B------:R-:W-:Y:S01]  /*14b0*/  CS2R R122, SRZ ;  /* 0x00000000007a7805 */ /* 0x000fe2000001ff00 */
[----:B------:R-:W-:Y:S01]  /*14c0*/  IMAD.MOV.U32 R124, RZ, RZ, RZ ;  /* 0x000000ffff7c7224 */ /* 0x000fe200078e00ff */
[----:B------:R-:W-:Y:S06]  /*14d0*/  @P0 BRA `(.L_x_45) ;  /* 0x0000000000280947 */ /* 0x000fec0003800000 */
[----:B-1-34-:R-:W1:Y:S01]  /*14e0*/  S2R R2, SR_LANEID ;  /* 0x0000000000027919 */ /* 0x01ae620000000000 */
[----:B------:R-:W-:Y:S05]  /*14f0*/  WARPSYNC.ALL ;  /* 0x0000000000007948 */ /* 0x000fea0003800000 */
[----:B-1----:R-:W-:-:S05]  /*1500*/  IMAD.SHL.U32 R4, R2, 0x4, RZ ;  /* 0x0000000402047824 */ /* 0x002fca00078e00ff */
[----:B------:R-:W1:Y:S01]  /*1510*/  LDS R5, [R4+UR8] ;  /* 0x0000000804057984 */ /* 0x000e620008000800 */
[----:B------:R-:W-:-:S05]  /*1520*/  IADD3 R2, P3, R4, UR24, RZ ;  /* 0x0000001804027c10 */ /* 0x000fca000ff7e0ff */
[----:B------:R-:W-:-:S05]  /*1530*/  IMAD.X R3, RZ, RZ, UR25, P3 ;  /* 0x00000019ff037e24 */ /* 0x000fca00098e06ff */
[----:B-1----:R1:W3:Y:S01]  /*1540*/  ATOMG.E.EXCH.STRONG.GPU PT, RZ, [R2], R5 ;  /* 0x0000000502ff73a8 */ /* 0x0022e200041ee100 */
[----:B------:R-:W-:-:S04]  /*1550*/  DEPBAR {5,4,3,2,1,0} ;  /* 0x0000003f0000791a */ /* 0x000fc80000000000 */
[----:B------:R1:W-:Y:S01]  /*1560*/  UTMACCTL.IV [UR24] ;  /* 0x00000000180079b9 */ /* 0x0003e20008000000 */
[----:B------:R-:W-:Y:S01]  /*1570*/  NOP ;  /* 0x0000000000007918 */ /* 0x000fe20000000000 */
.L_x_45:
[----:B------:R-:W-:Y:S05]  /*1580*/  @P0 BRA `(.L_x_46) ;  /* 0x00000000000c0947 */ /* 0x000fea0003800000 */
[----:B------:R0:W-:Y:S01]  /*1590*/  UTMACMDFLUSH ;  /* 0x00000000000079b7 */ /* 0x0001e20000000000 */
[----:B------:R-:W-:Y:S05]  /*15a0*/  @P0 BRA `(.L_x_46) ;  /* 0x0000000000040947 */ /* 0x000fea0003800000 */
[----:B------:R-:W-:-:S04]  /*15b0*/  DEPBAR.LE SB0, 0x0 ;  /* 0x000080000000791a */ /* 0x000fc80000000000 */
.L_x_46:
[----:B------:R-:W-:Y:S05]  /*15c0*/  WARPSYNC.ALL ;  /* 0x0000000000007948 */ /* 0x000fea0003800000 */
[----:B---3--:R-:W-:Y:S01]  /*15d0*/  BAR.SYNC.DEFER_BLOCKING 0x0 ;  /* 0x0000000000007b1d */ /* 0x008fe20000010000 */
[----:B------:R-:W-:Y:S01]  /*15e0*/  USHF.L.U32 UR11, UR30, 0x8, URZ ;  /* 0x000000081e0b7899 */ /* 0x000fe2000800063f */
[----:B------:R-:W-:Y:S01]  /*15f0*/  IMAD.MOV.U32 R125, RZ, RZ, RZ ;  /* 0x000000ffff7d7224 */ /* 0x000fe200078e00ff */
[----:B------:R-:W-:Y:S01]  /*1600*/  USHF.L.U32 UR7, UR31, 0x6, URZ ;  /* 0x000000061f077899 */ /* 0x000fe2000800063f */
[----:B------:R-:W-:Y:S02]  /*1610*/  CS2R R126, SRZ ;  /* 0x00000000007e7805 */ /* 0x000fe4000001ff00 */
[----:B------:R-:W-:Y:S01]  /*1620*/  CS2R R128, SRZ ;  /* 0x0000000000807805 */ /* 0x000fe2000001ff00 */
[----:B------:R-:W-:Y:S01]  /*1630*/  VOTEU.ALL UP0, P2 ;  /* 0x00000000003f7886 */ /* 0x000fe20001000000 */
[----:B------:R-:W-:Y:S01]  /*1640*/  UMOV UR4, 0x1 ;  /* 0x0000000100047882 */ /* 0x000fe20000000000 */
[----:B------:R-:W-:-:S02]  /*1650*/  CS2R R130, SRZ ;  /* 0x0000000000827805 */ /* 0x000fc4000001ff00 */
[----:B------:R-:W-:Y:S02]  /*1660*/  CS2R R132, SRZ ;  /* 0x0000000000847805 */ /* 0x000fe4000001ff00 */
[----:B------:R-:W-:Y:S01]  /*1670*/  CS2R R134, SRZ ;  /* 0x0000000000867805 */ /* 0x000fe2000001ff00 */
[----:B------:R-:W-:-:S04]  /*1680*/  @!UP0 UIADD3 UR4, -UR4, 0x100000, URZ ;  /* 0x0010000004048890 */ /* 0x000fc8000fffe13f */
[----:B------:R-:W-:Y:S02]  /*1690*/  @!UP0 USHF.L.U32 UR5, UR4, 0xb, URZ ;  /* 0x0000000b04058899 */ /* 0x000fe4000800063f */
[----:B------:R-:W-:Y:S01]  /*16a0*/  @!UP0 USHF.L.U32 UR4, UR4, 0x1, URZ ;  /* 0x0000000104048899 */ /* 0x000fe2000800063f */
[----:B------:R-:W-:Y:S01]  /*16b0*/  CS2R R136, SRZ ;  /* 0x0000000000887805 */ /* 0x000fe2000001ff00 */
[----:B------:R-:W-:Y:S01]  /*16c0*/  VOTEU.ALL UP0, P2 ;  /* 0x00000000003f7886 */ /* 0x000fe20001000000 */
[----:B------:R-:W-:Y:S02]  /*16d0*/  CS2R R138, SRZ ;  /* 0x00000000008a7805 */ /* 0x000fe4000001ff00 */
[----:B------:R-:W-:Y:S02]  /*16e0*/  CS2R R140, SRZ ;  /* 0x00000000008c7805 */ /* 0x000fe4000001ff00 */
[----:B------:R-:W-:Y:S02]  /*16f0*/  CS2R R142, SRZ ;  /* 0x00000000008e7805 */ /* 0x000fe4000001ff00 */
[----:B------:R-:W-:-:S02]  /*1700*/  CS2R R144, SRZ ;  /* 0x0000000000907805 */ /* 0x000fc4000001ff00 */
[----:B------:R-:W-:Y:S02]  /*1710*/  CS2R R146, SRZ ;  /* 0x0000000000927805 */ /* 0x000fe4000001ff00 */
[----:B------:R-:W-:Y:S02]  /*1720*/  CS2R R148, SRZ ;  /* 0x0000000000947805 */ /* 0x000fe4000001ff00 */
[----:B------:R-:W-:Y:S01]  /*1730*/  CS2R R150, SRZ ;  /* 0x0000000000967805 */ /* 0x000fe2000001ff00 */
[----:B------:R-:W3:Y:S02]  /*1740*/  FENCE.VIEW.ASYNC.S ;  /* 0x00000000000073c6 */ /* 0x000ee40000000000 */
[----:B---3--:R3:W1:Y:S01]  /*1750*/  @!UP0 SYNCS.EXCH.64 URZ, [UR8+0xa000], UR4 ;  /* 0x00a00004083f85b2 */ /* 0x0086620008000100 */
[----:B------:R-:W-:Y:S05]  /*1760*/  @!P1 BRA `(.L_x_47) ;  /* 0x0000000400f49947 */ /* 0x000fea0003800000 */
[----:B------:R-:W-:Y:S01]  /*1770*/  UIADD3 UR6, UR8, 0x8000, URZ ;  /* 0x0000800008067890 */ /* 0x000fe2000fffe03f */
[----:B------:R-:W-:Y:S01]  /*1780*/  CS2R R24, SRZ ;  /* 0x0000000000187805 */ /* 0x000fe2000001ff00 */
[----:B------:R-:W-:Y:S01]  /*1790*/  USHF.R.U32.HI UR18, URZ, 0x4, UR8 ;  /* 0x000000043f127899 */ /* 0x000fe20008011608 */
[----:B------:R-:W-:Y:S01]  /*17a0*/  CS2R R26, SRZ ;  /* 0x00000000001a7805 */ /* 0x000fe2000001ff00 */
[----:B------:R-:W-:Y:S01]  /*17b0*/  USHF.R.U32.HI UR6, URZ, 0x4, UR6 ;  /* 0x000000043f067899 */ /* 0x000fe20008011606 */
[----:B------:R-:W-:Y:S01]  /*17c0*/  CS2R R28, SRZ ;  /* 0x00000000001c7805 */ /* 0x000fe2000001ff00 */
[----:B------:R-:W-:Y:S01]  /*17d0*/  USGXT.U32 UR18, UR18, 0xe ;  /* 0x0000000e1212789a */ /* 0x000fe20008000000 */
[----:B------:R-:W-:Y:S01]  /*17e0*/  CS2R R30, SRZ ;  /* 0x00000000001e7805 */ /* 0x000fe2000001ff00 */
[----:B------:R-:W-:Y:S01]  /*17f0*/  USGXT.U32 UR16, UR6, 0xe ;  /* 0x0000000e0610789a */ /* 0x000fe20008000000 */
[----:B------:R-:W-:Y:S01]  /*1800*/  CS2R R32, SRZ ;  /* 0x0000000000207805 */ /* 0x000fe2000001ff00 */
[----:B------:R-:W-:Y:S01]  /*1810*/  UIADD3 UR14, UP1, UR18, 0x2, URZ ;  /* 0x00000002120e7890 */ /* 0x000fe2000ff3e03f */
[----:B------:R-:W-:Y:S01]  /*1820*/  CS2R R34, SRZ ;  /* 0x0000000000227805 */ /* 0x000fe2000001ff00 */
[----:B------:R-:W-:Y:S01]  /*1830*/  UIADD3 UR12, UP0, UR16, 0x2, URZ ;  /* 0x00000002100c7890 */ /* 0x000fe2000ff1e03f */
[----:B------:R-:W-:Y:S01]  /*1840*/  CS2R R36, SRZ ;  /* 0x0000000000247805 */ /* 0x000fe2000001ff00 */
[----:B---3--:R-:W-:Y:S01]  /*1850*/  UMOV UR4, URZ ;  /* 0x0000003f00047c82 */ /* 0x008fe20008000000 */
[----:B------:R-:W-:Y:S01]  /*1860*/  UMOV UR5, URZ ;  /* 0x0000003f00057c82 */ /* 0x000fe20008000000 */
[----:B------:R-:W-:Y:S01]  /*1870*/  UIADD3.X UR13, UR4, 0x40000040, URZ, UP0, !UPT ;  /* 0x40000040040d7890 */ /* 0x000fe200087fe43f */
[----:B------:R-:W-:Y:S01]  /*1880*/  CS2R R38, SRZ ;  /* 0x0000000000267805 */ /* 0x000fe2000001ff00 */
[----:B------:R-:W-:Y:S01]  /*1890*/  UIADD3.X UR15, UR5, 0x40000040, URZ, UP1, !UPT ;  /* 0x40000040050f7890 */ /* 0x000fe20008ffe43f */
        /* <DEDUP_REMOVED lines=55> */
[----:B------:R-:W-:Y:S01]  /*1c10*/  CS2R R150, SRZ ;  /* 0x0000000000967805 */ /* 0x000fe2000001ff00 */
[----:B------:R-:W-:Y:S02]  /*1c20*/  UIADD3.64 UR34, UR14, 0x2, URZ ;  /* 0x000000020e227897 */ /* 0x000fe4000fffe03f */
[----:B------:R-:W-:Y:S02]  /*1c30*/  UIADD3.64 UR38, UR14, 0x4, URZ ;  /* 0x000000040e267897 */ /* 0x000fe4000fffe03f */
[----:B------:R-:W-:Y:S02]  /*1c40*/  UIADD3.64 UR32, UR12, 0x2, URZ ;  /* 0x000000020c207897 */ /* 0x000fe4000fffe03f */
[----:B------:R-:W-:Y:S01]  /*1c50*/  UIADD3.64 UR36, UR12, 0x4, URZ ;  /* 0x000000040c247897 */ /* 0x000fe2000fffe03f */
[----:B------:R-:W-:-:S11]  /*1c60*/  UMOV UR6, URZ ;  /* 0x0000003f00067c82 */ /* 0x000fd60008000000 */
.L_x_49:
[----:B-1----:R-:W-:Y:S01]  /*1c70*/  BAR.SYNC.DEFER_BLOCKING 0x0 ;  /* 0x0000000000007b1d */ /* 0x002fe20000010000 */
[----:B------:R-:W-:Y:S01]  /*1c80*/  ELECT P0, URZ, PT ;  /* 0x00000000003f782f */ /* 0x000fe20003800000 */
[----:B----4-:R-:W-:Y:S01]  /*1c90*/  @!P2 IMAD.MOV.U32 R2, RZ, RZ, 0xa000 ;  /* 0x0000a000ff02a424 */ /* 0x010fe200078e00ff */
[----:B------:R-:W-:Y:S02]  /*1ca0*/  ELECT P1, URZ, PT ;  /* 0x00000000003f782f */ /* 0x000fe40003820000 */
[C---:B------:R-:W-:Y:S01]  /*1cb0*/  ISETP.LT.U32.AND P0, PT, R6.reuse, 0x20, P0 ;  /* 0x000000200600780c */ /* 0x040fe20000701070 */
[----:B------:R-:W-:Y:S01]  /*1cc0*/  UMOV UR10, UR6 ;  /* 0x00000006000a7c82 */ /* 0x000fe20008000000 */
[----:B------:R-:W-:Y:S01]  /*1cd0*/  ISETP.LT.U32.AND P1, PT, R6, 0x20, P1 ;  /* 0x000000200600780c */ /* 0x000fe20000f21070 */
[----:B------:R-:W-:Y:S01]  /*1ce0*/  UMOV UR17, 0x40000040 ;  /* 0x4000004000117882 */ /* 0x000fe20000000000 */
[----:B------:R-:W-:-:S09]  /*1cf0*/  UMOV UR19, 0x40000040 ;  /* 0x4000004000137882 */ /* 0x000fd20000000000 */
[----:B------:R-:W-:Y:S01]  /*1d00*/  VOTEU.ANY UP0, P0 ;  /* 0x00000000003f7886 */ /* 0x000fe20000000100 */
[----:B------:R-:W-:Y:S01]  /*1d10*/  VOTEU.ANY UP2, P0 ;  /* 0x00000000003f7886 */ /* 0x000fe20000040100 */
[----:B------:R-:W-:Y:S01]  /*1d20*/  VOTEU.ANY UP1, P1 ;  /* 0x00000000003f7886 */ /* 0x000fe20000820100 */
[----:B------:R-:W-:Y:S02]  /*1d30*/  VOTEU.ANY UP3, P1 ;  /* 0x00000000003f7886 */ /* 0x000fe40000860100 */
[----:B------:R-:W-:Y:S02]  /*1d40*/  @UP0 UIADD3 UR4, UR8, 0x8000, URZ ;  /* 0x0000800008040890 */ /* 0x000fe4000fffe03f */
[----:B------:R1:W-:Y:S01]  /*1d50*/  @!P2 SYNCS.ARRIVE.TRANS64 RZ, [UR8+0xa000], R2 ;  /* 0x00a00002ffffa9a7 */ /* 0x0003e20008000008 */
[----:B------:R-:W-:Y:S01]  /*1d60*/  @UP0 UIADD3 UR5, UR8, 0xa000, URZ ;  /* 0x0000a00008050890 */ /* 0x000fe2000fffe03f */
[----:B------:R-:W-:Y:S01]  /*1d70*/  @UP0 UMOV UR26, UR20 ;  /* 0x00000014001a0c82 */ /* 0x000fe20008000000 */
[----:B------:R-:W-:Y:S01]  /*1d80*/  @UP0 UMOV UR27, UR21 ;  /* 0x00000015001b0c82 */ /* 0x000fe20008000000 */
[----:B------:R-:W-:Y:S01]  /*1d90*/  BAR.SYNC.DEFER_BLOCKING 0x0 ;  /* 0x0000000000007b1d */ /* 0x000fe20000010000 */
[----:B------:R-:W-:Y:S01]  /*1da0*/  @UP1 UIADD3 UR9, UR8, 0xa000, URZ ;  /* 0x0000a00008091890 */ /* 0x000fe2000fffe03f */
[----:B-1----:R-:W-:-:S04]  /*1db0*/  SHF.L.U32 R2, R7, 0x1f, RZ ;  /* 0x0000001f07027819 */ /* 0x002fc800000006ff */
[----:B------:R-:W-:Y:S01]  /*1dc0*/  @UP1 UMOV UR28, UR22 ;  /* 0x00000016001c1c82 */ /* 0x000fe20008000000 */
[----:B------:R-:W-:Y:S01]  /*1dd0*/  @UP1 UMOV UR29, UR23 ;  /* 0x00000017001d1c82 */ /* 0x000fe20008000000 */
[----:B------:R1:W-:Y:S01]  /*1de0*/  @UP2 UTMALDG.2D [UR4], [UR26] ;  /* 0x000000041a0025b4 */ /* 0x0003e20008008000 */
[----:B------:R3:W-:Y:S06]  /*1df0*/  MEMBAR.ALL.CTA ;  /* 0x0000000000007992 */ /* 0x0007ec0000008000 */
[----:B---3--:R-:W3:Y:S02]  /*1e00*/  FENCE.VIEW.ASYNC.S ;  /* 0x00000000000073c6 */ /* 0x008ee40000000000 */
[----:B---3--:R-:W-:Y:S06]  /*1e10*/  BAR.SYNC.DEFER_BLOCKING 0x0 ;  /* 0x0000000000007b1d */ /* 0x008fec0000010000 */
[----:B------:R1:W-:Y:S02]  /*1e20*/  @UP3 UTMALDG.2D [UR8], [UR28] ;  /* 0x000000081c0035b4 */ /* 0x0003e40008008000 */
[----:B------:R-:W-:Y:S06]  /*1e30*/  BAR.SYNC.DEFER_BLOCKING 0x0 ;  /* 0x0000000000007b1d */ /* 0x000fec0000010000 */
[----:B------:R-:W3:Y:S02]  /*1e40*/  SYNCS.PHASECHK.TRANS64.TRYWAIT P0, [UR8+0xa000], R2 ;  /* 0x00a00002ff0075a7 */ /* 0x000ee40008000148 */
[----:B-1-3--:R-:W-:Y:S05]  /*1e50*/  @!P0 BRA `(.L_x_48) ;  /* 0x0000000400f88947 */ /* 0x00afea0003800000 */
.L_x_50:
[----:B------:R-:W-:Y:S02]  /*1e60*/  WARPGROUP.DEPBAR.LE gsb0, 0x0 ;  /* 0x00008000000079c5 */ /* 0x000fe40000010000 */
[----:B------:R-:W-:Y:S01]  /*1e70*/  WARPGROUP.ARRIVE ;  /* 0x00000000000079c5 */ /* 0x000fe20000000000 */
[----:B------:R-:W1:Y:S01]  /*1e80*/  LDC R2, c[0x0][0x230] ;  /* 0x00008c00ff027b82 */ /* 0x000e620000000800 */
[----:B------:R-:W-:Y:S01]  /*1e90*/  UIADD3 UR6, UR6, 0x40, URZ ;  /* 0x0000004006067890 */ /* 0x000fe2000fffe03f */
[----:B------:R-:W-:-:S03]  /*1ea0*/  LOP3.LUT R7, R7, 0x1, RZ, 0x3c, !PT ;  /* 0x0000000107077812 */ /* 0x000fc600078e3cff */
[----:B------:R-:W-:Y:S02]  /*1eb0*/  HGMMA.64x256x16.F32 R24, gdesc[UR16], R24 ;  /* 0x03e00000101879f0 */ /* 0x000fe40008700818 */
[----:B-1----:R-:W-:-:S15]  /*1ec0*/  ISETP.LE.AND P0, PT, R2, UR6, PT ;  /* 0x0000000602007c0c */ /* 0x002fde000bf03270 */
[----:B------:R-:W-:-:S11]  /*1ed0*/  NOP ;  /* 0x0000000000007918 */ /* 0x000fd60000000000 */
[----:B------:R-:W-:-:S15]  /*1ee0*/  HGMMA.64x256x16.F32 R24, gdesc[UR12], R24 ;  /* 0x03e000000c1879f0 */ /* 0x000fde0008700818 */
[----:B------:R-:W-:-:S13]  /*1ef0*/  NOP ;  /* 0x0000000000007918 */ /* 0x000fda0000000000 */
[----:B------:R-:W-:-:S15]  /*1f00*/  HGMMA.64x256x16.F32 R24, gdesc[UR32], R24 ;  /* 0x03e00000201879f0 */ /* 0x000fde0008700818 */
[----:B------:R-:W-:-:S13]  /*1f10*/  NOP ;  /* 0x0000000000007918 */ /* 0x000fda0000000000 */
[----:B------:R-:W-:Y:S01]  /*1f20*/  HGMMA.64x256x16.F32 R24, gdesc[UR36], R24, gsb0 ;  /* 0x03e00000241879f0 */ /* 0x000fe20008000818 */
[----:B------:R-:W-:Y:S05]  /*1f30*/  @!P0 BRA `(.L_x_49) ;  /* 0xfffffffc004c8947 */ /* 0x000fea000383ffff */
.L_x_47:
[C---:B-1--4-:R-:W-:Y:S01]  /*1f40*/  IMAD.SHL.U32 R2, R0.reuse, 0x80, RZ ;  /* 0x0000008000027824 */ /* 0x052fe200078e00ff */
[----:B------:R-:W-:Y:S02]  /*1f50*/  WARPGROUP.DEPBAR.LE gsb0, 0x0 ;  /* 0x00008000000079c5 */ /* 0x000fe40000010000 */
[----:B------:R-:W-:Y:S01]  /*1f60*/  IMAD.SHL.U32 R3, R0, 0x10, RZ ;  /* 0x0000001000037824 */ /* 0x000fe200078e00ff */
[----:B------:R-:W-:Y:S01]  /*1f70*/  BAR.SYNC.DEFER_BLOCKING 0x0 ;  /* 0x0000000000007b1d */ /* 0x000fe20000010000 */
[----:B------:R-:W-:Y:S02]  /*1f80*/  LOP3.LUT R2, R2, 0x780, RZ, 0xc0, !PT ;  /* 0x0000078002027812 */ /* 0x000fe400078ec0ff */
[----:B------:R-:W-:Y:S02]  /*1f90*/  ELECT P0, URZ, PT ;  /* 0x00000000003f782f */ /* 0x000fe40003800000 */
[----:B------:R-:W-:Y:S02]  /*1fa0*/  F2FP.F16.F32.PACK_AB R24, R25, R24 ;  /* 0x000000181918723e */ /* 0x000fe400000000ff */
[----:B------:R-:W-:Y:S01]  /*1fb0*/  LOP3.LUT R3, R2, 0x70, R3, 0xf8, !PT ;  /* 0x0000007002037812 */ /* 0x000fe200078ef803 */
[----:B------:R-:W-:Y:S01]  /*1fc0*/  IMAD.SHL.U32 R2, R0, 0x40, RZ ;  /* 0x0000004000027824 */ /* 0x000fe200078e00ff */
[----:B------:R-:W-:Y:S01]  /*1fd0*/  F2FP.F16.F32.PACK_AB R25, R27, R26 ;  /* 0x0000001a1b19723e */ /* 0x000fe200000000ff */
[----:B------:R-:W-:Y:S01]  /*1fe0*/  UMOV UR6, UR7 ;  /* 0x0000000700067c82 */ /* 0x000fe20008000000 */
[----:B------:R-:W-:-:S02]  /*1ff0*/  LOP3.LUT R3, R3, 0x10, R0, 0x78, !PT ;  /* 0x0000001003037812 */ /* 0x000fc400078e7800 */
[----:B------:R-:W-:Y:S02]  /*2000*/  F2FP.F16.F32.PACK_AB R56, R57, R56 ;  /* 0x000000383938723e */ /* 0x000fe400000000ff */
[----:B------:R-:W-:Y:S02]  /*2010*/  LOP3.LUT R2, R3, 0x1800, R2, 0xf8, !PT ;  /* 0x0000180003027812 */ /* 0x000fe400078ef802 */
[----:B------:R-:W-:Y:S02]  /*2020*/  SHF.R.U32.HI R3, RZ, 0x5, R0 ;  /* 0x00000005ff037819 */ /* 0x000fe40000011600 */
[----:B------:R-:W-:Y:S01]  /*2030*/  F2FP.F16.F32.PACK_AB R26, R29, R28 ;  /* 0x0000001c1d1a723e */ /* 0x000fe200000000ff */
[C---:B------:R-:W-:Y:S01]  /*2040*/  VIADD R0, R2.reuse, UR8 ;  /* 0x0000000802007c36 */ /* 0x040fe20008000000 */
[----:B---3--:R-:W-:Y:S02]  /*2050*/  R2UR UR4, R3 ;  /* 0x00000000030472ca */ /* 0x008fe400000e0000 */
[----:B------:R-:W-:-:S02]  /*2060*/  LOP3.LUT R3, R2, 0x20, RZ, 0x3c, !PT ;  /* 0x0000002002037812 */ /* 0x000fc400078e3cff */
[----:B------:R-:W-:Y:S01]  /*2070*/  F2FP.F16.F32.PACK_AB R27, R31, R30 ;  /* 0x0000001e1f1b723e */ /* 0x000fe200000000ff */
[----:B------:R-:W1:Y:S01]  /*2080*/  @!P2 SYNCS.CCTL.IV [UR8+0xa000] ;  /* 0x00a00000ff00a9b1 */ /* 0x000e620008000008 */
[----:B------:R-:W-:Y:S01]  /*2090*/  F2FP.F16.F32.PACK_AB R57, R59, R58 ;  /* 0x0000003a3b39723e */ /* 0x000fe200000000ff */
[----:B------:R-:W-:Y:S01]  /*20a0*/  VIADD R3, R3, UR8 ;  /* 0x0000000803037c36 */ /* 0x000fe20008000000 */
[----:B------:R-:W-:Y:S01]  /*20b0*/  F2FP.F16.F32.PACK_AB R88, R89, R88 ;  /* 0x000000585958723e */ /* 0x000fe200000000ff */
[----:B-1----:R-:W-:Y:S01]  /*20c0*/  STSM.16.M88.4 [R0], R24 ;  /* 0x0000001800007844 */ /* 0x002fe20000000200 */
[----:B------:R-:W-:Y:S02]  /*20d0*/  F2FP.F16.F32.PACK_AB R58, R61, R60 ;  /* 0x0000003c3d3a723e */ /* 0x000fe400000000ff */
[----:B------:R-:W-:Y:S01]  /*20e0*/  F2FP.F16.F32.PACK_AB R59, R63, R62 ;  /* 0x0000003e3f3b723e */ /* 0x000fe200000000ff */
[----:B------:R-:W-:Y:S01]  /*20f0*/  ULOP3.LUT UR4, UR4, 0x3, URZ, 0xc0, !UPT ;  /* 0x0000000304047892 */ /* 0x000fe2000f8ec03f */
[----:B------:R-:W-:-:S02]  /*2100*/  F2FP.F16.F32.PACK_AB R89, R91, R90 ;  /* 0x0000005a5b59723e */ /* 0x000fc400000000ff */
[----:B------:R-:W-:Y:S01]  /*2110*/  F2FP.F16.F32.PACK_AB R120, R121, R120 ;  /* 0x000000787978723e */ /* 0x000fe200000000ff */
[----:B------:R-:W-:Y:S01]  /*2120*/  STSM.16.M88.4 [R0+0x2000], R56 ;  /* 0x0020003800007844 */ /* 0x000fe20000000200 */
[----:B------:R-:W-:Y:S01]  /*2130*/  F2FP.F16.F32.PACK_AB R32, R33, R32 ;  /* 0x000000202120723e */ /* 0x000fe200000000ff */
[----:B------:R-:W-:Y:S01]  /*2140*/  ULEA UR5, UR4, UR11, 0x6 ;  /* 0x0000000b04057291 */ /* 0x000fe2000f8e303f */
[----:B------:R-:W-:Y:S01]  /*2150*/  F2FP.F16.F32.PACK_AB R90, R93, R92 ;  /* 0x0000005c5d5a723e */ /* 0x000fe200000000ff */
[----:B------:R-:W-:Y:S01]  /*2160*/  ULEA UR4, UR4, UR8, 0xd ;  /* 0x0000000804047291 */ /* 0x000fe2000f8e683f */
[----:B------:R-:W-:Y:S02]  /*2170*/  F2FP.F16.F32.PACK_AB R91, R95, R94 ;  /* 0x0000005e5f5b723e */ /* 0x000fe400000000ff */
[----:B------:R-:W-:Y:S02]  /*2180*/  F2FP.F16.F32.PACK_AB R121, R123, R122 ;  /* 0x0000007a7b79723e */ /* 0x000fe400000000ff */
[----:B------:R-:W-:Y:S01]  /*2190*/  F2FP.F16.F32.PACK_AB R33, R35, R34 ;  /* 0x000000222321723e */ /* 0x000fe200000000ff */
[----:B------:R-:W-:Y:S01]  /*21a0*/  STSM.16.M88.4 [R0+0x4000], R88 ;  /* 0x0040005800007844 */ /* 0x000fe20000000200 */
[----:B------:R-:W-:-:S02]  /*21b0*/  F2FP.F16.F32.PACK_AB R64, R65, R64 ;  /* 0x000000404140723e */ /* 0x000fc400000000ff */
[----:B------:R-:W-:Y:S02]  /*21c0*/  F2FP.F16.F32.PACK_AB R122, R125, R124 ;  /* 0x0000007c7d7a723e */ /* 0x000fe400000000ff */
[----:B------:R-:W-:Y:S02]  /*21d0*/  F2FP.F16.F32.PACK_AB R123, R127, R126 ;  /* 0x0000007e7f7b723e */ /* 0x000fe400000000ff */
[----:B------:R-:W-:Y:S02]  /*21e0*/  LOP3.LUT R4, R2, 0x40, RZ, 0x3c, !PT ;  /* 0x0000004002047812 */ /* 0x000fe400078e3cff */
[----:B------:R-:W-:Y:S01]  /*21f0*/  F2FP.F16.F32.PACK_AB R34, R37, R36 ;  /* 0x000000242522723e */ /* 0x000fe200000000ff */
[----:B------:R-:W-:Y:S01]  /*2200*/  STSM.16.M88.4 [R0+0x6000], R120 ;  /* 0x0060007800007844 */ /* 0x000fe20000000200 */
[----:B------:R-:W-:Y:S01]  /*2210*/  F2FP.F16.F32.PACK_AB R35, R39, R38 ;  /* 0x000000262723723e */ /* 0x000fe200000000ff */
[----:B------:R-:W-:Y:S01]  /*2220*/  VIADD R4, R4, UR8 ;  /* 0x0000000804047c36 */ /* 0x000fe20008000000 */
[----:B------:R-:W-:-:S02]  /*2230*/  F2FP.F16.F32.PACK_AB R65, R67, R66 ;  /* 0x000000424341723e */ /* 0x000fc400000000ff */
[----:B------:R-:W-:Y:S01]  /*2240*/  F2FP.F16.F32.PACK_AB R96, R97, R96 ;  /* 0x000000606160723e */ /* 0x000fe200000000ff */
[----:B------:R-:W-:Y:S01]  /*2250*/  STSM.16.M88.4 [R3], R32 ;  /* 0x0000002003007844 */ /* 0x000fe20000000200 */
[----:B------:R-:W-:Y:S02]  /*2260*/  F2FP.F16.F32.PACK_AB R66, R69, R68 ;  /* 0x000000444542723e */ /* 0x000fe400000000ff */
[----:B------:R-:W-:Y:S02]  /*2270*/  F2FP.F16.F32.PACK_AB R67, R71, R70 ;  /* 0x000000464743723e */ /* 0x000fe400000000ff */
[----:B------:R-:W-:Y:S02]  /*2280*/  F2FP.F16.F32.PACK_AB R97, R99, R98 ;  /* 0x000000626361723e */ /* 0x000fe400000000ff */
[----:B------:R-:W-:Y:S01]  /*2290*/  F2FP.F16.F32.PACK_AB R128, R129, R128 ;  /* 0x000000808180723e */ /* 0x000fe200000000ff */
[----:B------:R-:W-:Y:S01]  /*22a0*/  STSM.16.M88.4 [R3+0x2000], R64 ;  /* 0x0020004003007844 */ /* 0x000fe20000000200 */
[----:B------:R-:W-:-:S02]  /*22b0*/  F2FP.F16.F32.PACK_AB R40, R41, R40 ;  /* 0x000000282928723e */ /* 0x000fc400000000ff */
[----:B------:R-:W-:Y:S02]  /*22c0*/  F2FP.F16.F32.PACK_AB R98, R101, R100 ;  /* 0x000000646562723e */ /* 0x000fe400000000ff */
[----:B------:R-:W-:Y:S02]  /*22d0*/  F2FP.F16.F32.PACK_AB R99, R103, R102 ;  /* 0x000000666763723e */ /* 0x000fe400000000ff */
[----:B------:R-:W-:Y:S02]  /*22e0*/  F2FP.F16.F32.PACK_AB R129, R131, R130 ;  /* 0x000000828381723e */ /* 0x000fe400000000ff */
[----:B------:R-:W-:Y:S01]  /*22f0*/  F2FP.F16.F32.PACK_AB R41, R43, R42 ;  /* 0x0000002a2b29723e */ /* 0x000fe200000000ff */
[----:B------:R-:W-:Y:S01]  /*2300*/  STSM.16.M88.4 [R3+0x4000], R96 ;  /* 0x0040006003007844 */ /* 0x000fe20000000200 */
[----:B------:R-:W-:Y:S02]  /*2310*/  F2FP.F16.F32.PACK_AB R72, R73, R72 ;  /* 0x000000484948723e */ /* 0x000fe400000000ff */
[----:B------:R-:W-:-:S02]  /*2320*/  F2FP.F16.F32.PACK_AB R130, R133, R132 ;  /* 0x000000848582723e */ /* 0x000fc400000000ff */
[----:B------:R-:W-:Y:S02]  /*2330*/  F2FP.F16.F32.PACK_AB R131, R135, R134 ;  /* 0x000000868783723e */ /* 0x000fe400000000ff */
[----:B------:R-:W-:Y:S02]  /*2340*/  LOP3.LUT R2, R2, 0x60, RZ, 0x3c, !PT ;  /* 0x0000006002027812 */ /* 0x000fe400078e3cff */
[----:B------:R-:W-:Y:S01]  /*2350*/  F2FP.F16.F32.PACK_AB R42, R45, R44 ;  /* 0x0000002c2d2a723e */ /* 0x000fe200000000ff */
[----:B------:R-:W-:Y:S01]  /*2360*/  STSM.16.M88.4 [R3+0x6000], R128 ;  /* 0x0060008003007844 */ /* 0x000fe20000000200 */
[----:B------:R-:W-:Y:S01]  /*2370*/  F2FP.F16.F32.PACK_AB R43, R47, R46 ;  /* 0x0000002e2f2b723e */ /* 0x000fe200000000ff */
[----:B------:R-:W-:Y:S01]  /*2380*/  VIADD R2, R2, UR8 ;  /* 0x0000000802027c36 */ /* 0x000fe20008000000 */
[----:B------:R-:W-:Y:S02]  /*2390*/  F2FP.F16.F32.PACK_AB R73, R75, R74 ;  /* 0x0000004a4b49723e */ /* 0x000fe400000000ff */
[----:B------:R-:W-:Y:S01]  /*23a0*/  F2FP.F16.F32.PACK_AB R104, R105, R104 ;  /* 0x000000686968723e */ /* 0x000fe200000000ff */
[----:B------:R-:W-:Y:S01]  /*23b0*/  STSM.16.M88.4 [R4], R40 ;  /* 0x0000002804007844 */ /* 0x000fe20000000200 */
[----:B------:R-:W-:-:S02]  /*23c0*/  F2FP.F16.F32.PACK_AB R74, R77, R76 ;  /* 0x0000004c4d4a723e */ /* 0x000fc400000000ff */
[----:B------:R-:W-:Y:S02]  /*23d0*/  F2FP.F16.F32.PACK_AB R75, R79, R78 ;  /* 0x0000004e4f4b723e */ /* 0x000fe400000000ff */
[----:B------:R-:W-:Y:S02]  /*23e0*/  F2FP.F16.F32.PACK_AB R105, R107, R106 ;  /* 0x0000006a6b69723e */ /* 0x000fe400000000ff */
[----:B------:R-:W-:Y:S01]  /*23f0*/  F2FP.F16.F32.PACK_AB R136, R137, R136 ;  /* 0x000000888988723e */ /* 0x000fe200000000ff */
[----:B------:R-:W-:Y:S01]  /*2400*/  STSM.16.M88.4 [R4+0x2000], R72 ;  /* 0x0020004804007844 */ /* 0x000fe20000000200 */
[----:B------:R-:W-:Y:S02]  /*2410*/  F2FP.F16.F32.PACK_AB R48, R49, R48 ;  /* 0x000000303130723e */ /* 0x000fe400000000ff */
[----:B------:R-:W-:Y:S02]  /*2420*/  F2FP.F16.F32.PACK_AB R106, R109, R108 ;  /* 0x0000006c6d6a723e */ /* 0x000fe400000000ff */
[----:B------:R-:W-:-:S02]  /*2430*/  F2FP.F16.F32.PACK_AB R107, R111, R110 ;  /* 0x0000006e6f6b723e */ /* 0x000fc400000000ff */
[----:B------:R-:W-:Y:S02]  /*2440*/  F2FP.F16.F32.PACK_AB R137, R139, R138 ;  /* 0x0000008a8b89723e */ /* 0x000fe400000000ff */
[----:B------:R-:W-:Y:S01]  /*2450*/  F2FP.F16.F32.PACK_AB R49, R51, R50 ;  /* 0x000000323331723e */ /* 0x000fe200000000ff */
[----:B------:R-:W-:Y:S01]  /*2460*/  STSM.16.M88.4 [R4+0x4000], R104 ;  /* 0x0040006804007844 */ /* 0x000fe20000000200 */
[----:B------:R-:W-:Y:S02]  /*2470*/  F2FP.F16.F32.PACK_AB R80, R81, R80 ;  /* 0x000000505150723e */ /* 0x000fe400000000ff */
[----:B------:R-:W-:Y:S02]  /*2480*/  F2FP.F16.F32.PACK_AB R138, R141, R140 ;  /* 0x0000008c8d8a723e */ /* 0x000fe400000000ff */
[----:B------:R-:W-:Y:S02]  /*2490*/  F2FP.F16.F32.PACK_AB R139, R143, R142 ;  /* 0x0000008e8f8b723e */ /* 0x000fe400000000ff */
[----:B------:R-:W-:-:S02]  /*24a0*/  F2FP.F16.F32.PACK_AB R50, R53, R52 ;  /* 0x000000343532723e */ /* 0x000fc400000000ff */
[----:B------:R-:W-:Y:S01]  /*24b0*/  F2FP.F16.F32.PACK_AB R51, R55, R54 ;  /* 0x000000363733723e */ /* 0x000fe200000000ff */
[----:B------:R-:W-:Y:S01]  /*24c0*/  STSM.16.M88.4 [R4+0x6000], R136 ;  /* 0x0060008804007844 */ /* 0x000fe20000000200 */
[----:B------:R-:W-:Y:S02]  /*24d0*/  F2FP.F16.F32.PACK_AB R81, R83, R82 ;  /* 0x000000525351723e */ /* 0x000fe400000000ff */
[----:B------:R-:W-:Y:S01]  /*24e0*/  F2FP.F16.F32.PACK_AB R112, R113, R112 ;  /* 0x000000707170723e */ /* 0x000fe200000000ff */
[----:B------:R-:W-:Y:S01]  /*24f0*/  STSM.16.M88.4 [R2], R48 ;  /* 0x0000003002007844 */ /* 0x000fe20000000200 */
[----:B------:R-:W-:Y:S02]  /*2500*/  F2FP.F16.F32.PACK_AB R82, R85, R84 ;  /* 0x000000545552723e */ /* 0x000fe400000000ff */
[----:B------:R-:W-:Y:S02]  /*2510*/  F2FP.F16.F32.PACK_AB R83, R87, R86 ;  /* 0x000000565753723e */ /* 0x000fe400000000ff */
[----:B------:R-:W-:-:S02]  /*2520*/  F2FP.F16.F32.PACK_AB R113, R115, R114 ;  /* 0x000000727371723e */ /* 0x000fc400000000ff */
[----:B------:R-:W-:Y:S01]  /*2530*/  F2FP.F16.F32.PACK_AB R144, R145, R144 ;  /* 0x000000909190723e */ /* 0x000fe200000000ff */
[----:B------:R-:W-:Y:S01]  /*2540*/  STSM.16.M88.4 [R2+0x2000], R80 ;  /* 0x0020005002007844 */ /* 0x000fe20000000200 */
[----:B------:R-:W-:Y:S02]  /*2550*/  F2FP.F16.F32.PACK_AB R114, R117, R116 ;  /* 0x000000747572723e */ /* 0x000fe400000000ff */
[----:B------:R-:W-:Y:S02]  /*2560*/  F2FP.F16.F32.PACK_AB R115, R119, R118 ;  /* 0x000000767773723e */ /* 0x000fe400000000ff */
[----:B------:R-:W-:Y:S02]  /*2570*/  F2FP.F16.F32.PACK_AB R145, R147, R146 ;  /* 0x000000929391723e */ /* 0x000fe400000000ff */
[----:B------:R-:W-:Y:S01]  /*2580*/  F2FP.F16.F32.PACK_AB R146, R149, R148 ;  /* 0x000000949592723e */ /* 0x000fe200000000ff */
[----:B------:R-:W-:Y:S01]  /*2590*/  STSM.16.M88.4 [R2+0x4000], R112 ;  /* 0x0040007002007844 */ /* 0x000fe20000000200 */
[----:B------:R-:W-:-:S05]  /*25a0*/  F2FP.F16.F32.PACK_AB R147, R151, R150 ;  /* 0x000000969793723e */ /* 0x000fca00000000ff */
[----:B------:R-:W-:Y:S01]  /*25b0*/  STSM.16.M88.4 [R2+0x6000], R144 ;  /* 0x0060009002007844 */ /* 0x000fe20000000200 */
[----:B------:R1:W-:Y:S06]  /*25c0*/  MEMBAR.ALL.CTA ;  /* 0x0000000000007992 */ /* 0x0003ec0000008000 */
[----:B-1----:R-:W1:Y:S02]  /*25d0*/  FENCE.VIEW.ASYNC.S ;  /* 0x00000000000073c6 */ /* 0x002e640000000000 */
[----:B-1----:R-:W-:Y:S06]  /*25e0*/  BAR.SYNC.DEFER_BLOCKING 0x0 ;  /* 0x0000000000007b1d */ /* 0x002fec0000010000 */
[----:B------:R1:W-:Y:S01]  /*25f0*/  UTMASTG.2D [UR4], [UR24] ;  /* 0x00000004180073b5 */ /* 0x0003e20008008000 */
[----:B------:R0:W-:Y:S01]  /*2600*/  UTMACMDFLUSH ;  /* 0x00000000000079b7 */ /* 0x0001e20000000000 */
[----:B------:R-:W-:-:S04]  /*2610*/  DEPBAR.LE SB0, 0x0 ;  /* 0x000080000000791a */ /* 0x000fc80000000000 */
[----:B------:R-:W-:Y:S06]  /*2620*/  BAR.SYNC.DEFER_BLOCKING 0x0 ;  /* 0x0000000000007b1d */ /* 0x000fec0000010000 */
[----:B-1----:R-:W-:Y:S05]  /*2630*/  EXIT ;  /* 0x000000000000794d */ /* 0x002fea0003800000 */
.L_x_48:
[----:B------:R-:W1:Y:S02]  /*2640*/  SYNCS.PHASECHK.TRANS64.TRYWAIT P0, [UR8+0xa000], R2 ;  /* 0x00a00002ff0075a7 */ /* 0x000e640008000148 */
[----:B-1----:R-:W-:Y:S05]  /*2650*/  @!P0 BRA `(.L_x_48) ;  /* 0xfffffffc00f88947 */ /* 0x002fea000383ffff */
[----:B------:R-:W-:Y:S05]  /*2660*/  BRA `(.L_x_50) ;  /* 0xfffffff400fc7947 */ /* 0x000fea000383ffff */
.L_x_51:
[----:B------:R-:W-:-:S00]  /*2670*/  BRA `(.L_x_51) ;  /* 0xfffffffc00fc7947 */ /* 0x000fc0000383ffff */
[----:B------:R-:W-:-:S00]  /*2680*/  NOP ;  /* 0x0000000000007918 */ /* 0x000fc00000000000 */
[----:B------:R-:W-:-:S00]  /*2690*/  NOP ;  /* 0x0000000000007918 */ /* 0x000fc00000000000 */
[----:B------:R-:W-:-:S00]  /*26a0*/  NOP ;  /* 0x0000000000007918 */ /* 0x000fc00000000000 */
[----:B------:R-:W-:-:S00]  /*26b0*/  NOP ;  /* 0x0000000000007918 */ /* 0x000fc00000000000 */
[----:B------:R-:W-:-:S00]  /*26c0*/  NOP ;  /* 0x0000000000007918 */ /* 0x000fc00000000000 */
[----:B------:R-:W-:-:S00]  /*26d0*/  NOP ;  /* 0x0000000000007918 */ /* 0x000fc00000000000 */
[----:B------:R-:W-:-:S00]  /*26e0*/  NOP ;  /* 0x0000000000007918 */ /* 0x000fc00000000000 */
[----:B------:R-:W-:-:S00]  /*26f0*/  NOP ;  /* 0x0000000000007918 */ /* 0x000fc00000000000 */
.L_x_52:


//--------------------- .nv.shared.gluon_wgmma    --------------------------
	.section	.nv.shared.gluon_wgmma,"aw",@nobits
	.sectionflags	@""
	.align	16
	.zero		1024


//--------------------- .nv.shared.reserved.0     --------------------------
	.section	.nv.shared.reserved.0,"aw",@nobits
	.weak		__nv_reservedSMEM_offset_0_alias
	.size		__nv_reservedSMEM_offset_0_alias, 0, 0
	.other		__nv_reservedSMEM_offset_0_alias,@"STO_CUDA_RESERVED_SHARED STV_DEFAULT"
__nv_reservedSMEM_offset_0_alias:
	.zero		0


//--------------------- .nv.constant0.gluon_wgmma --------------------------
	.section	.nv.constant0.gluon_wgmma,"a",@progbits
	.sectionflags	@""
	.align	4
.nv.constant0.gluon_wgmma:
	.zero		608


//--------------------- SYMBOLS --------------------------

	.type		.nv.reservedSmem.offset0,@object
	.size		.nv.reservedSmem.offset0,0x4
